	.target	sm_100a

	.elftype	@"ET_EXEC"


//--------------------- .note.nv.tkinfo           --------------------------
	.section	.note.nv.tkinfo,"",@"SHT_NOTE"
	.sectionflags	@"SHF_NOTE_NV_TKINFO"
	.tkinfo
        /*0018*/ 	.word	0x00000002
        /*0030*/ 	.string	""
        /*0030*/ 	.string	"ptxas"
        /*0030*/ 	.string	"Cuda compilation tools, release 13.0, V13.0.88"
        /*0030*/ 	.string	"Build cuda_13.0.r13.0/compiler.36424714_0"
        /*0030*/ 	.string	"-arch sm_100a -m 64 "



//--------------------- .note.nv.cuinfo           --------------------------
	.section	.note.nv.cuinfo,"",@"SHT_NOTE"
	.sectionflags	@"SHF_NOTE_NV_CUINFO"
        /*0018*/ 	.short	0x0002
        /*001a*/ 	.short	0x0064
        /*001c*/ 	.short	0x0082
	.zero		2


//--------------------- .nv.info                  --------------------------
	.section	.nv.info,"",@"SHT_CUDA_INFO"
	.align	4


	//----- nvinfo : EIATTR_REGCOUNT
	.align		4
        /*0000*/ 	.byte	0x04, 0x2f
        /*0002*/ 	.short	(.L_19 - .L_18)
	.align		4
.L_18:
        /*0004*/ 	.word	index@(_ZN7cutlass13device_kernelINS_4gemm6kernel13GemmUniversalIN4cute5tupleIJiiiiEEENS1_10collective13CollectiveMmaINS1_35MainloopSm100TmaUmmaWarpSpecializedILi41ELi2ELi4ENS5_IJNS4_1CILi2EEENSA_ILi4EEENSA_ILi1EEEEEEEENS5_IJNSA_ILi256EEENSA_ILi64EEENSA_ILi32EEEEEENS_12float_e4m3_tENS5_IJlSD_lEEESK_SL_NS4_8TiledMMAINS4_8MMA_AtomIJNS4_10MMA_TraitsINS4_25SM100_MMA_F8F6F4_2x1SM_SSEJSK_SK_fSG_SH_NS4_17integral_constantINS4_4UMMA5MajorELSS_0EEEST_NSQ_INSR_7ScaleInELSU_0EEESV_EEEEEENS4_6LayoutINS5_IJSD_SD_SD_EEENS5_IJNSA_ILi0EEES10_S10_EEEEENS5_IJNS4_10UnderscoreES13_S13_EEEEENS4_28SM100_TMA_2SM_LOAD_MULTICASTENS4_14ComposedLayoutINS4_7SwizzleILi1ELi4ELi3EEENS4_18smem_ptr_flag_bitsILi8EEENSY_INS5_IJNSA_ILi8EEESI_EEENS5_IJSI_SD_EEEEEEEvNS4_8identityENS4_18SM100_TMA_2SM_LOADES1G_vS1H_EENS_8epilogue10collective18CollectiveEpilogueINS1K_23Sm100TmaWarpSpecializedILi1ELi1ELi64ELb0ELb0EEEJNS5_IJNSA_ILi128EEESH_SI_EEENS5_IJNSY_IS1P_SD_EENSY_ISH_SD_EEEEESK_SL_SK_SL_NS1K_6fusion15FusionCallbacksIS1O_NS1U_17LinearCombinationISK_fSK_fLNS_15FloatRoundStyleE2EEES1Q_S1T_JEEENS4_5SM1004TMEM4LOAD26SM100_TMEM_LOAD_32dp32b64xENS4_13SM90_TMA_LOADENS17_INS18_ILi2ELi4ELi3EEES1B_NSY_INS5_IJS1C_SH_EEENS5_IJSH_SD_EEEEEEENS4_39AutoVectorizingCopyWithAssumedAlignmentILi128EEENS4_14SM90_TMA_STOREES29_S2B_S2B_EEEvvEEEEvNT_6ParamsE)
        /*0008*/ 	.word	0x0000009a


	//----- nvinfo : EIATTR_FRAME_SIZE
	.align		4
.L_19:
        /*000c*/ 	.byte	0x04, 0x11
        /*000e*/ 	.short	(.L_21 - .L_20)
	.align		4
.L_20:
        /*0010*/ 	.word	index@($__internal_2_$__cuda_sm10x_tcgen05_guardrail_trap_unallocated_columns_being_dealloced)
        /*0014*/ 	.word	0x00000000


	//----- nvinfo : EIATTR_FRAME_SIZE
	.align		4
.L_21:
        /*0018*/ 	.byte	0x04, 0x11
        /*001a*/ 	.short	(.L_23 - .L_22)
	.align		4
.L_22:
        /*001c*/ 	.word	index@($__internal_1_$__cuda_sm10x_tcgen05_guardrail_trap_phase_invalid_during_alloc)
        /*0020*/ 	.word	0x00000000


	//----- nvinfo : EIATTR_FRAME_SIZE
	.align		4
.L_23:
        /*0024*/ 	.byte	0x04, 0x11
        /*0026*/ 	.short	(.L_25 - .L_24)
	.align		4
.L_24:
        /*0028*/ 	.word	index@($__internal_0_$__cuda_sm10x_tcgen05_guardrail_trap_col_being_dealloced_not_returned_by_alloc)
        /*002c*/ 	.word	0x00000000


	//----- nvinfo : EIATTR_FRAME_SIZE
	.align		4
.L_25:
        /*0030*/ 	.byte	0x04, 0x11
        /*0032*/ 	.short	(.L_27 - .L_26)
	.align		4
.L_26:
        /*0034*/ 	.word	index@(_ZN7cutlass13device_kernelINS_4gemm6kernel13GemmUniversalIN4cute5tupleIJiiiiEEENS1_10collective13CollectiveMmaINS1_35MainloopSm100TmaUmmaWarpSpecializedILi41ELi2ELi4ENS5_IJNS4_1CILi2EEENSA_ILi4EEENSA_ILi1EEEEEEEENS5_IJNSA_ILi256EEENSA_ILi64EEENSA_ILi32EEEEEENS_12float_e4m3_tENS5_IJlSD_lEEESK_SL_NS4_8TiledMMAINS4_8MMA_AtomIJNS4_10MMA_TraitsINS4_25SM100_MMA_F8F6F4_2x1SM_SSEJSK_SK_fSG_SH_NS4_17integral_constantINS4_4UMMA5MajorELSS_0EEEST_NSQ_INSR_7ScaleInELSU_0EEESV_EEEEEENS4_6LayoutINS5_IJSD_SD_SD_EEENS5_IJNSA_ILi0EEES10_S10_EEEEENS5_IJNS4_10UnderscoreES13_S13_EEEEENS4_28SM100_TMA_2SM_LOAD_MULTICASTENS4_14ComposedLayoutINS4_7SwizzleILi1ELi4ELi3EEENS4_18smem_ptr_flag_bitsILi8EEENSY_INS5_IJNSA_ILi8EEESI_EEENS5_IJSI_SD_EEEEEEEvNS4_8identityENS4_18SM100_TMA_2SM_LOADES1G_vS1H_EENS_8epilogue10collective18CollectiveEpilogueINS1K_23Sm100TmaWarpSpecializedILi1ELi1ELi64ELb0ELb0EEEJNS5_IJNSA_ILi128EEESH_SI_EEENS5_IJNSY_IS1P_SD_EENSY_ISH_SD_EEEEESK_SL_SK_SL_NS1K_6fusion15FusionCallbacksIS1O_NS1U_17LinearCombinationISK_fSK_fLNS_15FloatRoundStyleE2EEES1Q_S1T_JEEENS4_5SM1004TMEM4LOAD26SM100_TMEM_LOAD_32dp32b64xENS4_13SM90_TMA_LOADENS17_INS18_ILi2ELi4ELi3EEES1B_NSY_INS5_IJS1C_SH_EEENS5_IJSH_SD_EEEEEEENS4_39AutoVectorizingCopyWithAssumedAlignmentILi128EEENS4_14SM90_TMA_STOREES29_S2B_S2B_EEEvvEEEEvNT_6ParamsE)
        /*0038*/ 	.word	0x00000000


	//----- nvinfo : EIATTR_MIN_STACK_SIZE
	.align		4
.L_27:
        /*003c*/ 	.byte	0x04, 0x12
        /*003e*/ 	.short	(.L_29 - .L_28)
	.align		4
.L_28:
        /*0040*/ 	.word	index@(_ZN7cutlass13device_kernelINS_4gemm6kernel13GemmUniversalIN4cute5tupleIJiiiiEEENS1_10collective13CollectiveMmaINS1_35MainloopSm100TmaUmmaWarpSpecializedILi41ELi2ELi4ENS5_IJNS4_1CILi2EEENSA_ILi4EEENSA_ILi1EEEEEEEENS5_IJNSA_ILi256EEENSA_ILi64EEENSA_ILi32EEEEEENS_12float_e4m3_tENS5_IJlSD_lEEESK_SL_NS4_8TiledMMAINS4_8MMA_AtomIJNS4_10MMA_TraitsINS4_25SM100_MMA_F8F6F4_2x1SM_SSEJSK_SK_fSG_SH_NS4_17integral_constantINS4_4UMMA5MajorELSS_0EEEST_NSQ_INSR_7ScaleInELSU_0EEESV_EEEEEENS4_6LayoutINS5_IJSD_SD_SD_EEENS5_IJNSA_ILi0EEES10_S10_EEEEENS5_IJNS4_10UnderscoreES13_S13_EEEEENS4_28SM100_TMA_2SM_LOAD_MULTICASTENS4_14ComposedLayoutINS4_7SwizzleILi1ELi4ELi3EEENS4_18smem_ptr_flag_bitsILi8EEENSY_INS5_IJNSA_ILi8EEESI_EEENS5_IJSI_SD_EEEEEEEvNS4_8identityENS4_18SM100_TMA_2SM_LOADES1G_vS1H_EENS_8epilogue10collective18CollectiveEpilogueINS1K_23Sm100TmaWarpSpecializedILi1ELi1ELi64ELb0ELb0EEEJNS5_IJNSA_ILi128EEESH_SI_EEENS5_IJNSY_IS1P_SD_EENSY_ISH_SD_EEEEESK_SL_SK_SL_NS1K_6fusion15FusionCallbacksIS1O_NS1U_17LinearCombinationISK_fSK_fLNS_15FloatRoundStyleE2EEES1Q_S1T_JEEENS4_5SM1004TMEM4LOAD26SM100_TMEM_LOAD_32dp32b64xENS4_13SM90_TMA_LOADENS17_INS18_ILi2ELi4ELi3EEES1B_NSY_INS5_IJS1C_SH_EEENS5_IJSH_SD_EEEEEEENS4_39AutoVectorizingCopyWithAssumedAlignmentILi128EEENS4_14SM90_TMA_STOREES29_S2B_S2B_EEEvvEEEEvNT_6ParamsE)
        /*0044*/ 	.word	0x00000000
.L_29:


//--------------------- .nv.compat                --------------------------
	.section	.nv.compat,"",@"SHT_CUDA_COMPAT_INFO"
	.align	4
        /*0000*/ 	.byte	0x02, 0x09, 0x01, 0x00, 0x02, 0x02, 0x02, 0x00, 0x02, 0x05, 0x05, 0x00, 0x03, 0x07, 0x01, 0x01
        /*0010*/ 	.byte	0x02, 0x03, 0x01, 0x00, 0x02, 0x06, 0x01, 0x00, 0x04, 0x0b, 0x08, 0x00, 0x09, 0x00, 0x00, 0x00
        /*0020*/ 	.byte	0x00, 0x00, 0x00, 0x00


//--------------------- .nv.info._ZN7cutlass13device_kernelINS_4gemm6kernel13GemmUniversalIN4cute5tupleIJiiiiEEENS1_10collective13CollectiveMmaINS1_35MainloopSm100TmaUmmaWarpSpecializedILi41ELi2ELi4ENS5_IJNS4_1CILi2EEENSA_ILi4EEENSA_ILi1EEEEEEEENS5_IJNSA_ILi256EEENSA_ILi64EEENSA_ILi32EEEEEENS_12float_e4m3_tENS5_IJlSD_lEEESK_SL_NS4_8TiledMMAINS4_8MMA_AtomIJNS4_10MMA_TraitsINS4_25SM100_MMA_F8F6F4_2x1SM_SSEJSK_SK_fSG_SH_NS4_17integral_constantINS4_4UMMA5MajorELSS_0EEEST_NSQ_INSR_7ScaleInELSU_0EEESV_EEEEEENS4_6LayoutINS5_IJSD_SD_SD_EEENS5_IJNSA_ILi0EEES10_S10_EEEEENS5_IJNS4_10UnderscoreES13_S13_EEEEENS4_28SM100_TMA_2SM_LOAD_MULTICASTENS4_14ComposedLayoutINS4_7SwizzleILi1ELi4ELi3EEENS4_18smem_ptr_flag_bitsILi8EEENSY_INS5_IJNSA_ILi8EEESI_EEENS5_IJSI_SD_EEEEEEEvNS4_8identityENS4_18SM100_TMA_2SM_LOADES1G_vS1H_EENS_8epilogue10collective18CollectiveEpilogueINS1K_23Sm100TmaWarpSpecializedILi1ELi1ELi64ELb0ELb0EEEJNS5_IJNSA_ILi128EEESH_SI_EEENS5_IJNSY_IS1P_SD_EENSY_ISH_SD_EEEEESK_SL_SK_SL_NS1K_6fusion15FusionCallbacksIS1O_NS1U_17LinearCombinationISK_fSK_fLNS_15FloatRoundStyleE2EEES1Q_S1T_JEEENS4_5SM1004TMEM4LOAD26SM100_TMEM_LOAD_32dp32b64xENS4_13SM90_TMA_LOADENS17_INS18_ILi2ELi4ELi3EEES1B_NSY_INS5_IJS1C_SH_EEENS5_IJSH_SD_EEEEEEENS4_39AutoVectorizingCopyWithAssumedAlignmentILi128EEENS4_14SM90_TMA_STOREES29_S2B_S2B_EEEvvEEEEvNT_6ParamsE --------------------------
	.section	.nv.info._ZN7cutlass13device_kernelINS_4gemm6kernel13GemmUniversalIN4cute5tupleIJiiiiEEENS1_10collective13CollectiveMmaINS1_35MainloopSm100TmaUmmaWarpSpecializedILi41ELi2ELi4ENS5_IJNS4_1CILi2EEENSA_ILi4EEENSA_ILi1EEEEEEEENS5_IJNSA_ILi256EEENSA_ILi64EEENSA_ILi32EEEEEENS_12float_e4m3_tENS5_IJlSD_lEEESK_SL_NS4_8TiledMMAINS4_8MMA_AtomIJNS4_10MMA_TraitsINS4_25SM100_MMA_F8F6F4_2x1SM_SSEJSK_SK_fSG_SH_NS4_17integral_constantINS4_4UMMA5MajorELSS_0EEEST_NSQ_INSR_7ScaleInELSU_0EEESV_EEEEEENS4_6LayoutINS5_IJSD_SD_SD_EEENS5_IJNSA_ILi0EEES10_S10_EEEEENS5_IJNS4_10UnderscoreES13_S13_EEEEENS4_28SM100_TMA_2SM_LOAD_MULTICASTENS4_14ComposedLayoutINS4_7SwizzleILi1ELi4ELi3EEENS4_18smem_ptr_flag_bitsILi8EEENSY_INS5_IJNSA_ILi8EEESI_EEENS5_IJSI_SD_EEEEEEEvNS4_8identityENS4_18SM100_TMA_2SM_LOADES1G_vS1H_EENS_8epilogue10collective18CollectiveEpilogueINS1K_23Sm100TmaWarpSpecializedILi1ELi1ELi64ELb0ELb0EEEJNS5_IJNSA_ILi128EEESH_SI_EEENS5_IJNSY_IS1P_SD_EENSY_ISH_SD_EEEEESK_SL_SK_SL_NS1K_6fusion15FusionCallbacksIS1O_NS1U_17LinearCombinationISK_fSK_fLNS_15FloatRoundStyleE2EEES1Q_S1T_JEEENS4_5SM1004TMEM4LOAD26SM100_TMEM_LOAD_32dp32b64xENS4_13SM90_TMA_LOADENS17_INS18_ILi2ELi4ELi3EEES1B_NSY_INS5_IJS1C_SH_EEENS5_IJSH_SD_EEEEEEENS4_39AutoVectorizingCopyWithAssumedAlignmentILi128EEENS4_14SM90_TMA_STOREES29_S2B_S2B_EEEvvEEEEvNT_6ParamsE,"",@"SHT_CUDA_INFO"
	.sectionflags	@""
	.align	4


	//----- nvinfo : EIATTR_CUDA_API_VERSION
	.align		4
        /*0000*/ 	.byte	0x04, 0x37
        /*0002*/ 	.short	(.L_31 - .L_30)
.L_30:
        /*0004*/ 	.word	0x00000082


	//----- nvinfo : EIATTR_KPARAM_INFO
	.align		4
.L_31:
        /*0008*/ 	.byte	0x04, 0x17
        /*000a*/ 	.short	(.L_33 - .L_32)
.L_32:
        /*000c*/ 	.word	0x00000000
        /*0010*/ 	.short	0x0000
        /*0012*/ 	.short	0x0000
        /*0014*/ 	.byte	0x00, 0xf0, 0x01, 0x20


	//----- nvinfo : EIATTR_AT_ENTRY_FRAGMENTS
	.align		4
.L_33:
        /*0018*/ 	.byte	0x04, 0x4f
        /*001a*/ 	.short	(.L_35 - .L_34)


	//   ....[0]....
.L_34:
        /*001c*/ 	.word	0x00000007


	//----- nvinfo : EIATTR_RESERVED_SMEM_USED
	.align		4
.L_35:
        /*0020*/ 	.byte	0x01, 0x41
	.zero		2


	//----- nvinfo : EIATTR_SPARSE_MMA_MASK
	.align		4
        /*0024*/ 	.byte	0x03, 0x50
        /*0026*/ 	.short	0x0000


	//----- nvinfo : EIATTR_TCGEN05_2CTA_USED
	.align		4
        /*0028*/ 	.byte	0x01, 0x52
	.zero		2


	//----- nvinfo : EIATTR_MAXREG_COUNT
	.align		4
        /*002c*/ 	.byte	0x03, 0x1b
        /*002e*/ 	.short	0x00ff


	//----- nvinfo : EIATTR_NUM_BARRIERS
	.align		4
        /*0030*/ 	.byte	0x02, 0x4c
        /*0032*/ 	.byte	0x07
	.zero		1


	//----- nvinfo : EIATTR_EXTERNS
	.align		4
        /*0034*/ 	.byte	0x04, 0x0f
        /*0036*/ 	.short	(.L_37 - .L_36)


	//   ....[0]....
	.align		4
.L_36:
        /*0038*/ 	.word	index@(__assertfail)


	//----- nvinfo : EIATTR_MERCURY_ISA_VERSION
	.align		4
.L_37:
        /*003c*/ 	.byte	0x03, 0x5f
        /*003e*/ 	.short	0x0101


	//----- nvinfo : EIATTR_INT_WARP_WIDE_INSTR_OFFSETS
	.align		4
        /*0040*/ 	.byte	0x04, 0x31
        /*0042*/ 	.short	(.L_39 - .L_38)


	//   ....[0]....
.L_38:
        /*0044*/ 	.word	0x000011c0


	//   ....[1]....
        /*0048*/ 	.word	0x00001260


	//   ....[2]....
        /*004c*/ 	.word	0x00005980


	//   ....[3]....
        /*0050*/ 	.word	0x000059b0


	//   ....[4]....
        /*0054*/ 	.word	0x00005a00


	//   ....[5]....
        /*0058*/ 	.word	0x00006490


	//   ....[6]....
        /*005c*/ 	.word	0x00006540


	//----- nvinfo : EIATTR_COOP_GROUP_MASK_REGIDS
	.align		4
.L_39:
        /*0060*/ 	.byte	0x04, 0x29
        /*0062*/ 	.short	(.L_41 - .L_40)


	//   ....[0]....
.L_40:
        /*0064*/ 	.word	0xffffffff


	//   ....[1]....
        /*0068*/ 	.word	0xffffffff


	//   ....[2]....
        /*006c*/ 	.word	0xffffffff


	//   ....[3]....
        /*0070*/ 	.word	0xffffffff


	//   ....[4]....
        /*0074*/ 	.word	0xffffffff


	//   ....[5]....
        /*0078*/ 	.word	0xffffffff


	//   ....[6]....
        /*007c*/ 	.word	0xffffffff


	//   ....[7]....
        /*0080*/ 	.word	0xffffffff


	//   ....[8]....
        /*0084*/ 	.word	0xffffffff


	//   ....[9]....
        /*0088*/ 	.word	0xffffffff


	//   ....[10]....
        /*008c*/ 	.word	0xffffffff


	//   ....[11]....
        /*0090*/ 	.word	0xffffffff


	//   ....[12]....
        /*0094*/ 	.word	0xffffffff


	//   ....[13]....
        /*0098*/ 	.word	0xffffffff


	//----- nvinfo : EIATTR_COOP_GROUP_INSTR_OFFSETS
	.align		4
.L_41:
        /*009c*/ 	.byte	0x04, 0x28
        /*009e*/ 	.short	(.L_43 - .L_42)


	//   ....[0]....
.L_42:
        /*00a0*/ 	.word	0x000000c0


	//   ....[1]....
        /*00a4*/ 	.word	0x00000500


	//   ....[2]....
        /*00a8*/ 	.word	0x00000b90


	//   ....[3]....
        /*00ac*/ 	.word	0x00000cc0


	//   ....[4]....
        /*00b0*/ 	.word	0x00000db0


	//   ....[5]....
        /*00b4*/ 	.word	0x00000f10


	//   ....[6]....
        /*00b8*/ 	.word	0x000010a0


	//   ....[7]....
        /*00bc*/ 	.word	0x000012e0


	//   ....[8]....
        /*00c0*/ 	.word	0x000025d0


	//   ....[9]....
        /*00c4*/ 	.word	0x000048c0


	//   ....[10]....
        /*00c8*/ 	.word	0x00004d90


	//   ....[11]....
        /*00cc*/ 	.word	0x00004dc0


	//   ....[12]....
        /*00d0*/ 	.word	0x000058a0


	//   ....[13]....
        /*00d4*/ 	.word	0x00005aa0


	//----- nvinfo : EIATTR_VRC_CTA_INIT_COUNT
	.align		4
.L_43:
        /*00d8*/ 	.byte	0x02, 0x4a
        /*00da*/ 	.byte	0x80
	.zero		1


	//----- nvinfo : EIATTR_SYSCALL_OFFSETS
	.align		4
        /*00dc*/ 	.byte	0x04, 0x46
        /*00de*/ 	.short	(.L_45 - .L_44)


	//   ....[0]....
.L_44:
        /*00e0*/ 	.word	0x00006fd0


	//   ....[1]....
        /*00e4*/ 	.word	0x00007110


	//   ....[2]....
        /*00e8*/ 	.word	0x000078c0


	//----- nvinfo : EIATTR_MBARRIER_INSTR_OFFSETS
	.align		4
.L_45:
        /*00ec*/ 	.byte	0x04, 0x39
        /*00ee*/ 	.short	(.L_47 - .L_46)


	//   ....[0]....
.L_46:
        /*00f0*/ 	.word	0x00000650
        /*00f4*/ 	.word	0x000000ff
        /*00f8*/ 	.word	0x00000000
        /*00fc*/ 	.short	0x0100
        /*00fe*/ 	.byte	0x06
	.zero		1


	//   ....[1]....
        /*0100*/ 	.word	0x00000660
        /*0104*/ 	.word	0x000000ff
        /*0108*/ 	.word	0x00000148
        /*010c*/ 	.short	0x0100
        /*010e*/ 	.byte	0x06
	.zero		1


	//   ....[2]....
        /*0110*/ 	.word	0x00000670
        /*0114*/ 	.word	0x000000ff
        /*0118*/ 	.word	0x00000008
        /*011c*/ 	.short	0x0100
        /*011e*/ 	.byte	0x06
	.zero		1


	//   ....[3]....
        /*0120*/ 	.word	0x00000680
        /*0124*/ 	.word	0x000000ff
        /*0128*/ 	.word	0x00000150
        /*012c*/ 	.short	0x0100
        /*012e*/ 	.byte	0x06
	.zero		1


	//   ....[4]....
        /*0130*/ 	.word	0x00000690
        /*0134*/ 	.word	0x000000ff
        /*0138*/ 	.word	0x00000010
        /*013c*/ 	.short	0x0100
        /*013e*/ 	.byte	0x06
	.zero		1


	//   ....[5]....
        /*0140*/ 	.word	0x000006a0
        /*0144*/ 	.word	0x000000ff
        /*0148*/ 	.word	0x00000158
        /*014c*/ 	.short	0x0100
        /*014e*/ 	.byte	0x06
	.zero		1


	//   ....[6]....
        /*0150*/ 	.word	0x000006b0
        /*0154*/ 	.word	0x000000ff
        /*0158*/ 	.word	0x00000018
        /*015c*/ 	.short	0x0100
        /*015e*/ 	.byte	0x06
	.zero		1


	//   ....[7]....
        /*0160*/ 	.word	0x000006c0
        /*0164*/ 	.word	0x000000ff
        /*0168*/ 	.word	0x00000160
        /*016c*/ 	.short	0x0100
        /*016e*/ 	.byte	0x06
	.zero		1


	//   ....[8]....
        /*0170*/ 	.word	0x000006d0
        /*0174*/ 	.word	0x000000ff
        /*0178*/ 	.word	0x00000020
        /*017c*/ 	.short	0x0100
        /*017e*/ 	.byte	0x06
	.zero		1


	//   ....[9]....
        /*0180*/ 	.word	0x000006e0
        /*0184*/ 	.word	0x000000ff
        /*0188*/ 	.word	0x00000168
        /*018c*/ 	.short	0x0100
        /*018e*/ 	.byte	0x06
	.zero		1


	//   ....[10]....
        /*0190*/ 	.word	0x000006f0
        /*0194*/ 	.word	0x000000ff
        /*0198*/ 	.word	0x00000028
        /*019c*/ 	.short	0x0100
        /*019e*/ 	.byte	0x06
	.zero		1


	//   ....[11]....
        /*01a0*/ 	.word	0x00000700
        /*01a4*/ 	.word	0x000000ff
        /*01a8*/ 	.word	0x00000170
        /*01ac*/ 	.short	0x0100
        /*01ae*/ 	.byte	0x06
	.zero		1


	//   ....[12]....
        /*01b0*/ 	.word	0x00000710
        /*01b4*/ 	.word	0x000000ff
        /*01b8*/ 	.word	0x00000030
        /*01bc*/ 	.short	0x0100
        /*01be*/ 	.byte	0x06
	.zero		1


	//   ....[13]....
        /*01c0*/ 	.word	0x00000720
        /*01c4*/ 	.word	0x000000ff
        /*01c8*/ 	.word	0x00000178
        /*01cc*/ 	.short	0x0100
        /*01ce*/ 	.byte	0x06
	.zero		1


	//   ....[14]....
        /*01d0*/ 	.word	0x00000730
        /*01d4*/ 	.word	0x000000ff
        /*01d8*/ 	.word	0x00000038
        /*01dc*/ 	.short	0x0100
        /*01de*/ 	.byte	0x06
	.zero		1


	//   ....[15]....
        /*01e0*/ 	.word	0x00000740
        /*01e4*/ 	.word	0x000000ff
        /*01e8*/ 	.word	0x00000180
        /*01ec*/ 	.short	0x0100
        /*01ee*/ 	.byte	0x06
	.zero		1


	//   ....[16]....
        /*01f0*/ 	.word	0x00000750
        /*01f4*/ 	.word	0x000000ff
        /*01f8*/ 	.word	0x00000040
        /*01fc*/ 	.short	0x0100
        /*01fe*/ 	.byte	0x06
	.zero		1


	//   ....[17]....
        /*0200*/ 	.word	0x00000760
        /*0204*/ 	.word	0x000000ff
        /*0208*/ 	.word	0x00000188
        /*020c*/ 	.short	0x0100
        /*020e*/ 	.byte	0x06
	.zero		1


	//   ....[18]....
        /*0210*/ 	.word	0x00000770
        /*0214*/ 	.word	0x000000ff
        /*0218*/ 	.word	0x00000048
        /*021c*/ 	.short	0x0100
        /*021e*/ 	.byte	0x06
	.zero		1


	//   ....[19]....
        /*0220*/ 	.word	0x00000780
        /*0224*/ 	.word	0x000000ff
        /*0228*/ 	.word	0x00000190
        /*022c*/ 	.short	0x0100
        /*022e*/ 	.byte	0x06
	.zero		1


	//   ....[20]....
        /*0230*/ 	.word	0x00000790
        /*0234*/ 	.word	0x000000ff
        /*0238*/ 	.word	0x00000050
        /*023c*/ 	.short	0x0100
        /*023e*/ 	.byte	0x06
	.zero		1


	//   ....[21]....
        /*0240*/ 	.word	0x000007a0
        /*0244*/ 	.word	0x000000ff
        /*0248*/ 	.word	0x00000198
        /*024c*/ 	.short	0x0100
        /*024e*/ 	.byte	0x06
	.zero		1


	//   ....[22]....
        /*0250*/ 	.word	0x000007b0
        /*0254*/ 	.word	0x000000ff
        /*0258*/ 	.word	0x00000058
        /*025c*/ 	.short	0x0100
        /*025e*/ 	.byte	0x06
	.zero		1


	//   ....[23]....
        /*0260*/ 	.word	0x000007c0
        /*0264*/ 	.word	0x000000ff
        /*0268*/ 	.word	0x000001a0
        /*026c*/ 	.short	0x0100
        /*026e*/ 	.byte	0x06
	.zero		1


	//   ....[24]....
        /*0270*/ 	.word	0x000007d0
        /*0274*/ 	.word	0x000000ff
        /*0278*/ 	.word	0x00000060
        /*027c*/ 	.short	0x0100
        /*027e*/ 	.byte	0x06
	.zero		1


	//   ....[25]....
        /*0280*/ 	.word	0x000007e0
        /*0284*/ 	.word	0x000000ff
        /*0288*/ 	.word	0x000001a8
        /*028c*/ 	.short	0x0100
        /*028e*/ 	.byte	0x06
	.zero		1


	//   ....[26]....
        /*0290*/ 	.word	0x000007f0
        /*0294*/ 	.word	0x000000ff
        /*0298*/ 	.word	0x00000068
        /*029c*/ 	.short	0x0100
        /*029e*/ 	.byte	0x06
	.zero		1


	//   ....[27]....
        /*02a0*/ 	.word	0x00000800
        /*02a4*/ 	.word	0x000000ff
        /*02a8*/ 	.word	0x000001b0
        /*02ac*/ 	.short	0x0100
        /*02ae*/ 	.byte	0x06
	.zero		1


	//   ....[28]....
        /*02b0*/ 	.word	0x00000810
        /*02b4*/ 	.word	0x000000ff
        /*02b8*/ 	.word	0x00000070
        /*02bc*/ 	.short	0x0100
        /*02be*/ 	.byte	0x06
	.zero		1


	//   ....[29]....
        /*02c0*/ 	.word	0x00000820
        /*02c4*/ 	.word	0x000000ff
        /*02c8*/ 	.word	0x000001b8
        /*02cc*/ 	.short	0x0100
        /*02ce*/ 	.byte	0x06
	.zero		1


	//   ....[30]....
        /*02d0*/ 	.word	0x00000830
        /*02d4*/ 	.word	0x000000ff
        /*02d8*/ 	.word	0x00000078
        /*02dc*/ 	.short	0x0100
        /*02de*/ 	.byte	0x06
	.zero		1


	//   ....[31]....
        /*02e0*/ 	.word	0x00000840
        /*02e4*/ 	.word	0x000000ff
        /*02e8*/ 	.word	0x000001c0
        /*02ec*/ 	.short	0x0100
        /*02ee*/ 	.byte	0x06
	.zero		1


	//   ....[32]....
        /*02f0*/ 	.word	0x00000850
        /*02f4*/ 	.word	0x000000ff
        /*02f8*/ 	.word	0x00000080
        /*02fc*/ 	.short	0x0100
        /*02fe*/ 	.byte	0x06
	.zero		1


	//   ....[33]....
        /*0300*/ 	.word	0x00000860
        /*0304*/ 	.word	0x000000ff
        /*0308*/ 	.word	0x000001c8
        /*030c*/ 	.short	0x0100
        /*030e*/ 	.byte	0x06
	.zero		1


	//   ....[34]....
        /*0310*/ 	.word	0x00000870
        /*0314*/ 	.word	0x000000ff
        /*0318*/ 	.word	0x00000088
        /*031c*/ 	.short	0x0100
        /*031e*/ 	.byte	0x06
	.zero		1


	//   ....[35]....
        /*0320*/ 	.word	0x00000880
        /*0324*/ 	.word	0x000000ff
        /*0328*/ 	.word	0x000001d0
        /*032c*/ 	.short	0x0100
        /*032e*/ 	.byte	0x06
	.zero		1


	//   ....[36]....
        /*0330*/ 	.word	0x00000890
        /*0334*/ 	.word	0x000000ff
        /*0338*/ 	.word	0x00000090
        /*033c*/ 	.short	0x0100
        /*033e*/ 	.byte	0x06
	.zero		1


	//   ....[37]....
        /*0340*/ 	.word	0x000008a0
        /*0344*/ 	.word	0x000000ff
        /*0348*/ 	.word	0x000001d8
        /*034c*/ 	.short	0x0100
        /*034e*/ 	.byte	0x06
	.zero		1


	//   ....[38]....
        /*0350*/ 	.word	0x000008b0
        /*0354*/ 	.word	0x000000ff
        /*0358*/ 	.word	0x00000098
        /*035c*/ 	.short	0x0100
        /*035e*/ 	.byte	0x06
	.zero		1


	//   ....[39]....
        /*0360*/ 	.word	0x000008c0
        /*0364*/ 	.word	0x000000ff
        /*0368*/ 	.word	0x000001e0
        /*036c*/ 	.short	0x0100
        /*036e*/ 	.byte	0x06
	.zero		1


	//   ....[40]....
        /*0370*/ 	.word	0x000008d0
        /*0374*/ 	.word	0x000000ff
        /*0378*/ 	.word	0x000000a0
        /*037c*/ 	.short	0x0100
        /*037e*/ 	.byte	0x06
	.zero		1


	//   ....[41]....
        /*0380*/ 	.word	0x000008e0
        /*0384*/ 	.word	0x000000ff
        /*0388*/ 	.word	0x000001e8
        /*038c*/ 	.short	0x0100
        /*038e*/ 	.byte	0x06
	.zero		1


	//   ....[42]....
        /*0390*/ 	.word	0x000008f0
        /*0394*/ 	.word	0x000000ff
        /*0398*/ 	.word	0x000000a8
        /*039c*/ 	.short	0x0100
        /*039e*/ 	.byte	0x06
	.zero		1


	//   ....[43]....
        /*03a0*/ 	.word	0x00000900
        /*03a4*/ 	.word	0x000000ff
        /*03a8*/ 	.word	0x000001f0
        /*03ac*/ 	.short	0x0100
        /*03ae*/ 	.byte	0x06
	.zero		1


	//   ....[44]....
        /*03b0*/ 	.word	0x00000910
        /*03b4*/ 	.word	0x000000ff
        /*03b8*/ 	.word	0x000000b0
        /*03bc*/ 	.short	0x0100
        /*03be*/ 	.byte	0x06
	.zero		1


	//   ....[45]....
        /*03c0*/ 	.word	0x00000920
        /*03c4*/ 	.word	0x000000ff
        /*03c8*/ 	.word	0x000001f8
        /*03cc*/ 	.short	0x0100
        /*03ce*/ 	.byte	0x06
	.zero		1


	//   ....[46]....
        /*03d0*/ 	.word	0x00000930
        /*03d4*/ 	.word	0x000000ff
        /*03d8*/ 	.word	0x000000b8
        /*03dc*/ 	.short	0x0100
        /*03de*/ 	.byte	0x06
	.zero		1


	//   ....[47]....
        /*03e0*/ 	.word	0x00000940
        /*03e4*/ 	.word	0x000000ff
        /*03e8*/ 	.word	0x00000200
        /*03ec*/ 	.short	0x0100
        /*03ee*/ 	.byte	0x06
	.zero		1


	//   ....[48]....
        /*03f0*/ 	.word	0x00000950
        /*03f4*/ 	.word	0x000000ff
        /*03f8*/ 	.word	0x000000c0
        /*03fc*/ 	.short	0x0100
        /*03fe*/ 	.byte	0x06
	.zero		1


	//   ....[49]....
        /*0400*/ 	.word	0x00000960
        /*0404*/ 	.word	0x000000ff
        /*0408*/ 	.word	0x00000208
        /*040c*/ 	.short	0x0100
        /*040e*/ 	.byte	0x06
	.zero		1


	//   ....[50]....
        /*0410*/ 	.word	0x00000970
        /*0414*/ 	.word	0x000000ff
        /*0418*/ 	.word	0x000000c8
        /*041c*/ 	.short	0x0100
        /*041e*/ 	.byte	0x06
	.zero		1


	//   ....[51]....
        /*0420*/ 	.word	0x00000980
        /*0424*/ 	.word	0x000000ff
        /*0428*/ 	.word	0x00000210
        /*042c*/ 	.short	0x0100
        /*042e*/ 	.byte	0x06
	.zero		1


	//   ....[52]....
        /*0430*/ 	.word	0x00000990
        /*0434*/ 	.word	0x000000ff
        /*0438*/ 	.word	0x000000d0
        /*043c*/ 	.short	0x0100
        /*043e*/ 	.byte	0x06
	.zero		1


	//   ....[53]....
        /*0440*/ 	.word	0x000009a0
        /*0444*/ 	.word	0x000000ff
        /*0448*/ 	.word	0x00000218
        /*044c*/ 	.short	0x0100
        /*044e*/ 	.byte	0x06
	.zero		1


	//   ....[54]....
        /*0450*/ 	.word	0x000009b0
        /*0454*/ 	.word	0x000000ff
        /*0458*/ 	.word	0x000000d8
        /*045c*/ 	.short	0x0100
        /*045e*/ 	.byte	0x06
	.zero		1


	//   ....[55]....
        /*0460*/ 	.word	0x000009c0
        /*0464*/ 	.word	0x000000ff
        /*0468*/ 	.word	0x00000220
        /*046c*/ 	.short	0x0100
        /*046e*/ 	.byte	0x06
	.zero		1


	//   ....[56]....
        /*0470*/ 	.word	0x000009d0
        /*0474*/ 	.word	0x000000ff
        /*0478*/ 	.word	0x000000e0
        /*047c*/ 	.short	0x0100
        /*047e*/ 	.byte	0x06
	.zero		1


	//   ....[57]....
        /*0480*/ 	.word	0x000009e0
        /*0484*/ 	.word	0x000000ff
        /*0488*/ 	.word	0x00000228
        /*048c*/ 	.short	0x0100
        /*048e*/ 	.byte	0x06
	.zero		1


	//   ....[58]....
        /*0490*/ 	.word	0x000009f0
        /*0494*/ 	.word	0x000000ff
        /*0498*/ 	.word	0x000000e8
        /*049c*/ 	.short	0x0100
        /*049e*/ 	.byte	0x06
	.zero		1


	//   ....[59]....
        /*04a0*/ 	.word	0x00000a00
        /*04a4*/ 	.word	0x000000ff
        /*04a8*/ 	.word	0x00000230
        /*04ac*/ 	.short	0x0100
        /*04ae*/ 	.byte	0x06
	.zero		1


	//   ....[60]....
        /*04b0*/ 	.word	0x00000a10
        /*04b4*/ 	.word	0x000000ff
        /*04b8*/ 	.word	0x000000f0
        /*04bc*/ 	.short	0x0100
        /*04be*/ 	.byte	0x06
	.zero		1


	//   ....[61]....
        /*04c0*/ 	.word	0x00000a20
        /*04c4*/ 	.word	0x000000ff
        /*04c8*/ 	.word	0x00000238
        /*04cc*/ 	.short	0x0100
        /*04ce*/ 	.byte	0x06
	.zero		1


	//   ....[62]....
        /*04d0*/ 	.word	0x00000a30
        /*04d4*/ 	.word	0x000000ff
        /*04d8*/ 	.word	0x000000f8
        /*04dc*/ 	.short	0x0100
        /*04de*/ 	.byte	0x06
	.zero		1


	//   ....[63]....
        /*04e0*/ 	.word	0x00000a40
        /*04e4*/ 	.word	0x000000ff
        /*04e8*/ 	.word	0x00000240
        /*04ec*/ 	.short	0x0100
        /*04ee*/ 	.byte	0x06
	.zero		1


	//   ....[64]....
        /*04f0*/ 	.word	0x00000a50
        /*04f4*/ 	.word	0x000000ff
        /*04f8*/ 	.word	0x00000100
        /*04fc*/ 	.short	0x0100
        /*04fe*/ 	.byte	0x06
	.zero		1


	//   ....[65]....
        /*0500*/ 	.word	0x00000a60
        /*0504*/ 	.word	0x000000ff
        /*0508*/ 	.word	0x00000248
        /*050c*/ 	.short	0x0100
        /*050e*/ 	.byte	0x06
	.zero		1


	//   ....[66]....
        /*0510*/ 	.word	0x00000a70
        /*0514*/ 	.word	0x000000ff
        /*0518*/ 	.word	0x00000108
        /*051c*/ 	.short	0x0100
        /*051e*/ 	.byte	0x06
	.zero		1


	//   ....[67]....
        /*0520*/ 	.word	0x00000a80
        /*0524*/ 	.word	0x000000ff
        /*0528*/ 	.word	0x00000250
        /*052c*/ 	.short	0x0100
        /*052e*/ 	.byte	0x06
	.zero		1


	//   ....[68]....
        /*0530*/ 	.word	0x00000a90
        /*0534*/ 	.word	0x000000ff
        /*0538*/ 	.word	0x00000110
        /*053c*/ 	.short	0x0100
        /*053e*/ 	.byte	0x06
	.zero		1


	//   ....[69]....
        /*0540*/ 	.word	0x00000aa0
        /*0544*/ 	.word	0x000000ff
        /*0548*/ 	.word	0x00000258
        /*054c*/ 	.short	0x0100
        /*054e*/ 	.byte	0x06
	.zero		1


	//   ....[70]....
        /*0550*/ 	.word	0x00000ab0
        /*0554*/ 	.word	0x000000ff
        /*0558*/ 	.word	0x00000118
        /*055c*/ 	.short	0x0100
        /*055e*/ 	.byte	0x06
	.zero		1


	//   ....[71]....
        /*0560*/ 	.word	0x00000ac0
        /*0564*/ 	.word	0x000000ff
        /*0568*/ 	.word	0x00000260
        /*056c*/ 	.short	0x0100
        /*056e*/ 	.byte	0x06
	.zero		1


	//   ....[72]....
        /*0570*/ 	.word	0x00000ad0
        /*0574*/ 	.word	0x000000ff
        /*0578*/ 	.word	0x00000120
        /*057c*/ 	.short	0x0100
        /*057e*/ 	.byte	0x06
	.zero		1


	//   ....[73]....
        /*0580*/ 	.word	0x00000ae0
        /*0584*/ 	.word	0x000000ff
        /*0588*/ 	.word	0x00000268
        /*058c*/ 	.short	0x0100
        /*058e*/ 	.byte	0x06
	.zero		1


	//   ....[74]....
        /*0590*/ 	.word	0x00000af0
        /*0594*/ 	.word	0x000000ff
        /*0598*/ 	.word	0x00000128
        /*059c*/ 	.short	0x0100
        /*059e*/ 	.byte	0x06
	.zero		1


	//   ....[75]....
        /*05a0*/ 	.word	0x00000b00
        /*05a4*/ 	.word	0x000000ff
        /*05a8*/ 	.word	0x00000270
        /*05ac*/ 	.short	0x0100
        /*05ae*/ 	.byte	0x06
	.zero		1


	//   ....[76]....
        /*05b0*/ 	.word	0x00000b10
        /*05b4*/ 	.word	0x000000ff
        /*05b8*/ 	.word	0x00000130
        /*05bc*/ 	.short	0x0100
        /*05be*/ 	.byte	0x06
	.zero		1


	//   ....[77]....
        /*05c0*/ 	.word	0x00000b20
        /*05c4*/ 	.word	0x000000ff
        /*05c8*/ 	.word	0x00000278
        /*05cc*/ 	.short	0x0100
        /*05ce*/ 	.byte	0x06
	.zero		1


	//   ....[78]....
        /*05d0*/ 	.word	0x00000b30
        /*05d4*/ 	.word	0x000000ff
        /*05d8*/ 	.word	0x00000138
        /*05dc*/ 	.short	0x0100
        /*05de*/ 	.byte	0x06
	.zero		1


	//   ....[79]....
        /*05e0*/ 	.word	0x00000b40
        /*05e4*/ 	.word	0x000000ff
        /*05e8*/ 	.word	0x00000280
        /*05ec*/ 	.short	0x0100
        /*05ee*/ 	.byte	0x06
	.zero		1


	//   ....[80]....
        /*05f0*/ 	.word	0x00000b50
        /*05f4*/ 	.word	0x000000ff
        /*05f8*/ 	.word	0x00000140
        /*05fc*/ 	.short	0x0100
        /*05fe*/ 	.byte	0x06
	.zero		1


	//   ....[81]....
        /*0600*/ 	.word	0x00000b60
        /*0604*/ 	.word	0x000000ff
        /*0608*/ 	.word	0x00000288
        /*060c*/ 	.short	0x0100
        /*060e*/ 	.byte	0x06
	.zero		1


	//   ....[82]....
        /*0610*/ 	.word	0x00000c90
        /*0614*/ 	.word	0x000000ff
        /*0618*/ 	.word	0x00000290
        /*061c*/ 	.short	0x0100
        /*061e*/ 	.byte	0x06
	.zero		1


	//   ....[83]....
        /*0620*/ 	.word	0x00000ca0
        /*0624*/ 	.word	0x000000ff
        /*0628*/ 	.word	0x00000298
        /*062c*/ 	.short	0x0100
        /*062e*/ 	.byte	0x06
	.zero		1


	//   ....[84]....
        /*0630*/ 	.word	0x00000d80
        /*0634*/ 	.word	0x000000ff
        /*0638*/ 	.word	0x000002a0
        /*063c*/ 	.short	0x0100
        /*063e*/ 	.byte	0x05
	.zero		1


	//   ....[85]....
        /*0640*/ 	.word	0x00000d90
        /*0644*/ 	.word	0x000000ff
        /*0648*/ 	.word	0x000002a8
        /*064c*/ 	.short	0x0100
        /*064e*/ 	.byte	0x05
	.zero		1


	//   ....[86]....
        /*0650*/ 	.word	0x00000ec0
        /*0654*/ 	.word	0x000000ff
        /*0658*/ 	.word	0x000002b0
        /*065c*/ 	.short	0x0100
        /*065e*/ 	.byte	0x05
	.zero		1


	//   ....[87]....
        /*0660*/ 	.word	0x00000ed0
        /*0664*/ 	.word	0x000000ff
        /*0668*/ 	.word	0x000002c0
        /*066c*/ 	.short	0x0100
        /*066e*/ 	.byte	0x05
	.zero		1


	//   ....[88]....
        /*0670*/ 	.word	0x00000ee0
        /*0674*/ 	.word	0x000000ff
        /*0678*/ 	.word	0x000002b8
        /*067c*/ 	.short	0x0100
        /*067e*/ 	.byte	0x05
	.zero		1


	//   ....[89]....
        /*0680*/ 	.word	0x00000ef0
        /*0684*/ 	.word	0x000000ff
        /*0688*/ 	.word	0x000002c8
        /*068c*/ 	.short	0x0100
        /*068e*/ 	.byte	0x05
	.zero		1


	//   ....[90]....
        /*0690*/ 	.word	0x00001010
        /*0694*/ 	.word	0x000000ff
        /*0698*/ 	.word	0x000002d0
        /*069c*/ 	.short	0x0100
        /*069e*/ 	.byte	0x06
	.zero		1


	//   ....[91]....
        /*06a0*/ 	.word	0x00001020
        /*06a4*/ 	.word	0x000000ff
        /*06a8*/ 	.word	0x000002f0
        /*06ac*/ 	.short	0x0100
        /*06ae*/ 	.byte	0x06
	.zero		1


	//   ....[92]....
        /*06b0*/ 	.word	0x00001030
        /*06b4*/ 	.word	0x000000ff
        /*06b8*/ 	.word	0x000002d8
        /*06bc*/ 	.short	0x0100
        /*06be*/ 	.byte	0x06
	.zero		1


	//   ....[93]....
        /*06c0*/ 	.word	0x00001040
        /*06c4*/ 	.word	0x000000ff
        /*06c8*/ 	.word	0x000002f8
        /*06cc*/ 	.short	0x0100
        /*06ce*/ 	.byte	0x06
	.zero		1


	//   ....[94]....
        /*06d0*/ 	.word	0x00001050
        /*06d4*/ 	.word	0x000000ff
        /*06d8*/ 	.word	0x000002e0
        /*06dc*/ 	.short	0x0100
        /*06de*/ 	.byte	0x06
	.zero		1


	//   ....[95]....
        /*06e0*/ 	.word	0x00001060
        /*06e4*/ 	.word	0x000000ff
        /*06e8*/ 	.word	0x00000300
        /*06ec*/ 	.short	0x0100
        /*06ee*/ 	.byte	0x06
	.zero		1


	//   ....[96]....
        /*06f0*/ 	.word	0x00001070
        /*06f4*/ 	.word	0x000000ff
        /*06f8*/ 	.word	0x000002e8
        /*06fc*/ 	.short	0x0100
        /*06fe*/ 	.byte	0x06
	.zero		1


	//   ....[97]....
        /*0700*/ 	.word	0x00001080
        /*0704*/ 	.word	0x000000ff
        /*0708*/ 	.word	0x00000308
        /*070c*/ 	.short	0x0100
        /*070e*/ 	.byte	0x06
	.zero		1


	//   ....[98]....
        /*0710*/ 	.word	0x00001170
        /*0714*/ 	.word	0x000000ff
        /*0718*/ 	.word	0x00000310
        /*071c*/ 	.short	0x0100
        /*071e*/ 	.byte	0x05
	.zero		1


	//   ....[99]....
        /*0720*/ 	.word	0x00001180
        /*0724*/ 	.word	0x000000ff
        /*0728*/ 	.word	0x00000320
        /*072c*/ 	.short	0x0100
        /*072e*/ 	.byte	0x05
	.zero		1


	//   ....[100]....
        /*0730*/ 	.word	0x00001190
        /*0734*/ 	.word	0x000000ff
        /*0738*/ 	.word	0x00000318
        /*073c*/ 	.short	0x0100
        /*073e*/ 	.byte	0x05
	.zero		1


	//   ....[101]....
        /*0740*/ 	.word	0x000011a0
        /*0744*/ 	.word	0x000000ff
        /*0748*/ 	.word	0x00000328
        /*074c*/ 	.short	0x0100
        /*074e*/ 	.byte	0x05
	.zero		1


	//   ....[102]....
        /*0750*/ 	.word	0x000012a0
        /*0754*/ 	.word	0x000000ff
        /*0758*/ 	.word	0x00000330
        /*075c*/ 	.short	0x0100
        /*075e*/ 	.byte	0x04
	.zero		1


	//   ....[103]....
        /*0760*/ 	.word	0x00001e40
        /*0764*/ 	.word	0x00000000
        /*0768*/ 	.word	0x00000320
        /*076c*/ 	.short	0x010a
        /*076e*/ 	.byte	0xff
	.zero		1


	//   ....[104]....
        /*0770*/ 	.word	0x00001e70
        /*0774*/ 	.word	0x00000000
        /*0778*/ 	.word	0x00000310
        /*077c*/ 	.short	0x0101
        /*077e*/ 	.byte	0xff
	.zero		1


	//   ....[105]....
        /*0780*/ 	.word	0x00001f30
        /*0784*/ 	.word	0x000000ff
        /*0788*/ 	.word	0x00000148
        /*078c*/ 	.short	0x010a
        /*078e*/ 	.byte	0x04
	.zero		1


	//   ....[106]....
        /*0790*/ 	.word	0x00001fe0
        /*0794*/ 	.word	0x000000ff
        /*0798*/ 	.word	0x00000148
        /*079c*/ 	.short	0x010a
        /*079e*/ 	.byte	0x21
	.zero		1


	//   ....[107]....
        /*07a0*/ 	.word	0x000021a0
        /*07a4*/ 	.word	0x000000ff
        /*07a8*/ 	.word	0x00000148
        /*07ac*/ 	.short	0x010a
        /*07ae*/ 	.byte	0x04
	.zero		1


	//   ....[108]....
        /*07b0*/ 	.word	0x000022a0
        /*07b4*/ 	.word	0x000000ff
        /*07b8*/ 	.word	0x000002a8
        /*07bc*/ 	.short	0x0101
        /*07be*/ 	.byte	0x0f
	.zero		1


	//   ....[109]....
        /*07c0*/ 	.word	0x000022c0
        /*07c4*/ 	.word	0x000000ff
        /*07c8*/ 	.word	0x00000148
        /*07cc*/ 	.short	0x010a
        /*07ce*/ 	.byte	0x05
	.zero		1


	//   ....[110]....
        /*07d0*/ 	.word	0x00002340
        /*07d4*/ 	.word	0x000000ff
        /*07d8*/ 	.word	0x00000148
        /*07dc*/ 	.short	0x010a
        /*07de*/ 	.byte	0x21
	.zero		1


	//   ....[111]....
        /*07e0*/ 	.word	0x000024d0
        /*07e4*/ 	.word	0x000000ff
        /*07e8*/ 	.word	0x00000148
        /*07ec*/ 	.short	0x010a
        /*07ee*/ 	.byte	0x06
	.zero		1


	//   ....[112]....
        /*07f0*/ 	.word	0x00002600
        /*07f4*/ 	.word	0x00000003
        /*07f8*/ 	.word	0x000002b0
        /*07fc*/ 	.short	0x010a
        /*07fe*/ 	.byte	0xff
	.zero		1


	//   ....[113]....
        /*0800*/ 	.word	0x00002750
        /*0804*/ 	.word	0x00000000
        /*0808*/ 	.word	0x00000000
        /*080c*/ 	.short	0x0101
        /*080e*/ 	.byte	0xff
	.zero		1


	//   ....[114]....
        /*0810*/ 	.word	0x00002c70
        /*0814*/ 	.word	0x000000ff
        /*0818*/ 	.word	0x00000000
        /*081c*/ 	.short	0x010a
        /*081e*/ 	.byte	0x04
	.zero		1


	//   ....[115]....
        /*0820*/ 	.word	0x00002d00
        /*0824*/ 	.word	0x000000ff
        /*0828*/ 	.word	0x00000000
        /*082c*/ 	.short	0x010a
        /*082e*/ 	.byte	0x04
	.zero		1


	//   ....[116]....
        /*0830*/ 	.word	0x00002d90
        /*0834*/ 	.word	0x000000ff
        /*0838*/ 	.word	0x00000000
        /*083c*/ 	.short	0x010a
        /*083e*/ 	.byte	0x04
	.zero		1


	//   ....[117]....
        /*0840*/ 	.word	0x00002e20
        /*0844*/ 	.word	0x000000ff
        /*0848*/ 	.word	0x00000000
        /*084c*/ 	.short	0x010a
        /*084e*/ 	.byte	0x04
	.zero		1


	//   ....[118]....
        /*0850*/ 	.word	0x00002eb0
        /*0854*/ 	.word	0x000000ff
        /*0858*/ 	.word	0x00000000
        /*085c*/ 	.short	0x010a
        /*085e*/ 	.byte	0x04
	.zero		1


	//   ....[119]....
        /*0860*/ 	.word	0x00002f40
        /*0864*/ 	.word	0x000000ff
        /*0868*/ 	.word	0x00000000
        /*086c*/ 	.short	0x010a
        /*086e*/ 	.byte	0x04
	.zero		1


	//   ....[120]....
        /*0870*/ 	.word	0x00002fd0
        /*0874*/ 	.word	0x000000ff
        /*0878*/ 	.word	0x00000000
        /*087c*/ 	.short	0x010a
        /*087e*/ 	.byte	0x04
	.zero		1


	//   ....[121]....
        /*0880*/ 	.word	0x00003060
        /*0884*/ 	.word	0x000000ff
        /*0888*/ 	.word	0x00000000
        /*088c*/ 	.short	0x010a
        /*088e*/ 	.byte	0x04
	.zero		1


	//   ....[122]....
        /*0890*/ 	.word	0x000030f0
        /*0894*/ 	.word	0x000000ff
        /*0898*/ 	.word	0x00000000
        /*089c*/ 	.short	0x010a
        /*089e*/ 	.byte	0x04
	.zero		1


	//   ....[123]....
        /*08a0*/ 	.word	0x00003180
        /*08a4*/ 	.word	0x000000ff
        /*08a8*/ 	.word	0x00000000
        /*08ac*/ 	.short	0x010a
        /*08ae*/ 	.byte	0x04
	.zero		1


	//   ....[124]....
        /*08b0*/ 	.word	0x00003210
        /*08b4*/ 	.word	0x000000ff
        /*08b8*/ 	.word	0x00000000
        /*08bc*/ 	.short	0x010a
        /*08be*/ 	.byte	0x04
	.zero		1


	//   ....[125]....
        /*08c0*/ 	.word	0x000032a0
        /*08c4*/ 	.word	0x000000ff
        /*08c8*/ 	.word	0x00000000
        /*08cc*/ 	.short	0x010a
        /*08ce*/ 	.byte	0x04
	.zero		1


	//   ....[126]....
        /*08d0*/ 	.word	0x00003330
        /*08d4*/ 	.word	0x000000ff
        /*08d8*/ 	.word	0x00000000
        /*08dc*/ 	.short	0x010a
        /*08de*/ 	.byte	0x04
	.zero		1


	//   ....[127]....
        /*08e0*/ 	.word	0x000033c0
        /*08e4*/ 	.word	0x000000ff
        /*08e8*/ 	.word	0x00000000
        /*08ec*/ 	.short	0x010a
        /*08ee*/ 	.byte	0x04
	.zero		1


	//   ....[128]....
        /*08f0*/ 	.word	0x00003450
        /*08f4*/ 	.word	0x000000ff
        /*08f8*/ 	.word	0x00000000
        /*08fc*/ 	.short	0x010a
        /*08fe*/ 	.byte	0x04
	.zero		1


	//   ....[129]....
        /*0900*/ 	.word	0x000034e0
        /*0904*/ 	.word	0x000000ff
        /*0908*/ 	.word	0x00000000
        /*090c*/ 	.short	0x010a
        /*090e*/ 	.byte	0x04
	.zero		1


	//   ....[130]....
        /*0910*/ 	.word	0x00003570
        /*0914*/ 	.word	0x000000ff
        /*0918*/ 	.word	0x00000000
        /*091c*/ 	.short	0x010a
        /*091e*/ 	.byte	0x04
	.zero		1


	//   ....[131]....
        /*0920*/ 	.word	0x00003600
        /*0924*/ 	.word	0x000000ff
        /*0928*/ 	.word	0x00000000
        /*092c*/ 	.short	0x010a
        /*092e*/ 	.byte	0x04
	.zero		1


	//   ....[132]....
        /*0930*/ 	.word	0x00003690
        /*0934*/ 	.word	0x000000ff
        /*0938*/ 	.word	0x00000000
        /*093c*/ 	.short	0x010a
        /*093e*/ 	.byte	0x04
	.zero		1


	//   ....[133]....
        /*0940*/ 	.word	0x00003720
        /*0944*/ 	.word	0x000000ff
        /*0948*/ 	.word	0x00000000
        /*094c*/ 	.short	0x010a
        /*094e*/ 	.byte	0x04
	.zero		1


	//   ....[134]....
        /*0950*/ 	.word	0x000037b0
        /*0954*/ 	.word	0x000000ff
        /*0958*/ 	.word	0x00000000
        /*095c*/ 	.short	0x010a
        /*095e*/ 	.byte	0x04
	.zero		1


	//   ....[135]....
        /*0960*/ 	.word	0x00003840
        /*0964*/ 	.word	0x000000ff
        /*0968*/ 	.word	0x00000000
        /*096c*/ 	.short	0x010a
        /*096e*/ 	.byte	0x04
	.zero		1


	//   ....[136]....
        /*0970*/ 	.word	0x000038d0
        /*0974*/ 	.word	0x000000ff
        /*0978*/ 	.word	0x00000000
        /*097c*/ 	.short	0x010a
        /*097e*/ 	.byte	0x04
	.zero		1


	//   ....[137]....
        /*0980*/ 	.word	0x00003960
        /*0984*/ 	.word	0x000000ff
        /*0988*/ 	.word	0x00000000
        /*098c*/ 	.short	0x010a
        /*098e*/ 	.byte	0x04
	.zero		1


	//   ....[138]....
        /*0990*/ 	.word	0x000039f0
        /*0994*/ 	.word	0x000000ff
        /*0998*/ 	.word	0x00000000
        /*099c*/ 	.short	0x010a
        /*099e*/ 	.byte	0x04
	.zero		1


	//   ....[139]....
        /*09a0*/ 	.word	0x00003a80
        /*09a4*/ 	.word	0x000000ff
        /*09a8*/ 	.word	0x00000000
        /*09ac*/ 	.short	0x010a
        /*09ae*/ 	.byte	0x04
	.zero		1


	//   ....[140]....
        /*09b0*/ 	.word	0x00003b10
        /*09b4*/ 	.word	0x000000ff
        /*09b8*/ 	.word	0x00000000
        /*09bc*/ 	.short	0x010a
        /*09be*/ 	.byte	0x04
	.zero		1


	//   ....[141]....
        /*09c0*/ 	.word	0x00003ba0
        /*09c4*/ 	.word	0x000000ff
        /*09c8*/ 	.word	0x00000000
        /*09cc*/ 	.short	0x010a
        /*09ce*/ 	.byte	0x04
	.zero		1


	//   ....[142]....
        /*09d0*/ 	.word	0x00003c30
        /*09d4*/ 	.word	0x000000ff
        /*09d8*/ 	.word	0x00000000
        /*09dc*/ 	.short	0x010a
        /*09de*/ 	.byte	0x04
	.zero		1


	//   ....[143]....
        /*09e0*/ 	.word	0x00003cc0
        /*09e4*/ 	.word	0x000000ff
        /*09e8*/ 	.word	0x00000000
        /*09ec*/ 	.short	0x010a
        /*09ee*/ 	.byte	0x04
	.zero		1


	//   ....[144]....
        /*09f0*/ 	.word	0x00003d50
        /*09f4*/ 	.word	0x000000ff
        /*09f8*/ 	.word	0x00000000
        /*09fc*/ 	.short	0x010a
        /*09fe*/ 	.byte	0x04
	.zero		1


	//   ....[145]....
        /*0a00*/ 	.word	0x00003de0
        /*0a04*/ 	.word	0x000000ff
        /*0a08*/ 	.word	0x00000000
        /*0a0c*/ 	.short	0x010a
        /*0a0e*/ 	.byte	0x04
	.zero		1


	//   ....[146]....
        /*0a10*/ 	.word	0x00003e70
        /*0a14*/ 	.word	0x000000ff
        /*0a18*/ 	.word	0x00000000
        /*0a1c*/ 	.short	0x010a
        /*0a1e*/ 	.byte	0x04
	.zero		1


	//   ....[147]....
        /*0a20*/ 	.word	0x00003f00
        /*0a24*/ 	.word	0x000000ff
        /*0a28*/ 	.word	0x00000000
        /*0a2c*/ 	.short	0x010a
        /*0a2e*/ 	.byte	0x04
	.zero		1


	//   ....[148]....
        /*0a30*/ 	.word	0x00003f90
        /*0a34*/ 	.word	0x000000ff
        /*0a38*/ 	.word	0x00000000
        /*0a3c*/ 	.short	0x010a
        /*0a3e*/ 	.byte	0x04
	.zero		1


	//   ....[149]....
        /*0a40*/ 	.word	0x00004020
        /*0a44*/ 	.word	0x000000ff
        /*0a48*/ 	.word	0x00000000
        /*0a4c*/ 	.short	0x010a
        /*0a4e*/ 	.byte	0x04
	.zero		1


	//   ....[150]....
        /*0a50*/ 	.word	0x000040b0
        /*0a54*/ 	.word	0x000000ff
        /*0a58*/ 	.word	0x00000000
        /*0a5c*/ 	.short	0x010a
        /*0a5e*/ 	.byte	0x04
	.zero		1


	//   ....[151]....
        /*0a60*/ 	.word	0x00004140
        /*0a64*/ 	.word	0x000000ff
        /*0a68*/ 	.word	0x00000000
        /*0a6c*/ 	.short	0x010a
        /*0a6e*/ 	.byte	0x04
	.zero		1


	//   ....[152]....
        /*0a70*/ 	.word	0x000041d0
        /*0a74*/ 	.word	0x000000ff
        /*0a78*/ 	.word	0x00000000
        /*0a7c*/ 	.short	0x010a
        /*0a7e*/ 	.byte	0x04
	.zero		1


	//   ....[153]....
        /*0a80*/ 	.word	0x00004260
        /*0a84*/ 	.word	0x000000ff
        /*0a88*/ 	.word	0x00000000
        /*0a8c*/ 	.short	0x010a
        /*0a8e*/ 	.byte	0x04
	.zero		1


	//   ....[154]....
        /*0a90*/ 	.word	0x00004300
        /*0a94*/ 	.word	0x00000000
        /*0a98*/ 	.word	0x00000000
        /*0a9c*/ 	.short	0x010a
        /*0a9e*/ 	.byte	0xff
	.zero		1


	//   ....[155]....
        /*0aa0*/ 	.word	0x00004420
        /*0aa4*/ 	.word	0x00000002
        /*0aa8*/ 	.word	0x00000310
        /*0aac*/ 	.short	0x010a
        /*0aae*/ 	.byte	0xff
	.zero		1


	//   ....[156]....
        /*0ab0*/ 	.word	0x00004490
        /*0ab4*/ 	.word	0x00000002
        /*0ab8*/ 	.word	0x00000000
        /*0abc*/ 	.short	0x0101
        /*0abe*/ 	.byte	0xff
	.zero		1


	//   ....[157]....
        /*0ac0*/ 	.word	0x000044b0
        /*0ac4*/ 	.word	0x000000ff
        /*0ac8*/ 	.word	0x000002c0
        /*0acc*/ 	.short	0x010a
        /*0ace*/ 	.byte	0x05
	.zero		1


	//   ....[158]....
        /*0ad0*/ 	.word	0x000045d0
        /*0ad4*/ 	.word	0x00000002
        /*0ad8*/ 	.word	0x000002b0
        /*0adc*/ 	.short	0x010a
        /*0ade*/ 	.byte	0xff
	.zero		1


	//   ....[159]....
        /*0ae0*/ 	.word	0x000046d0
        /*0ae4*/ 	.word	0x00000002
        /*0ae8*/ 	.word	0x00000000
        /*0aec*/ 	.short	0x0101
        /*0aee*/ 	.byte	0xff
	.zero		1


	//   ....[160]....
        /*0af0*/ 	.word	0x00004760
        /*0af4*/ 	.word	0x000000ff
        /*0af8*/ 	.word	0x000002c0
        /*0afc*/ 	.short	0x0106
        /*0afe*/ 	.byte	0x05
	.zero		1


	//   ....[161]....
        /*0b00*/ 	.word	0x00004780
        /*0b04*/ 	.word	0x000000ff
        /*0b08*/ 	.word	0x000002c0
        /*0b0c*/ 	.short	0x010a
        /*0b0e*/ 	.byte	0x05
	.zero		1


	//   ....[162]....
        /*0b10*/ 	.word	0x00004810
        /*0b14*/ 	.word	0x000000ff
        /*0b18*/ 	.word	0x000002c0
        /*0b1c*/ 	.short	0x0106
        /*0b1e*/ 	.byte	0x04
	.zero		1


	//   ....[163]....
        /*0b20*/ 	.word	0x00004850
        /*0b24*/ 	.word	0x00000000
        /*0b28*/ 	.word	0x000002c0
        /*0b2c*/ 	.short	0x010a
        /*0b2e*/ 	.byte	0xff
	.zero		1


	//   ....[164]....
        /*0b30*/ 	.word	0x00004a90
        /*0b34*/ 	.word	0x000000ff
        /*0b38*/ 	.word	0x00000008
        /*0b3c*/ 	.short	0x010a
        /*0b3e*/ 	.byte	0x04
	.zero		1


	//   ....[165]....
        /*0b40*/ 	.word	0x00004ab0
        /*0b44*/ 	.word	0x000000ff
        /*0b48*/ 	.word	0x00000008
        /*0b4c*/ 	.short	0x010a
        /*0b4e*/ 	.byte	0x04
	.zero		1


	//   ....[166]....
        /*0b50*/ 	.word	0x00004c40
        /*0b54*/ 	.word	0x000000ff
        /*0b58*/ 	.word	0x00000008
        /*0b5c*/ 	.short	0x010a
        /*0b5e*/ 	.byte	0x04
	.zero		1


	//   ....[167]....
        /*0b60*/ 	.word	0x00004c60
        /*0b64*/ 	.word	0x000000ff
        /*0b68*/ 	.word	0x00000008
        /*0b6c*/ 	.short	0x010a
        /*0b6e*/ 	.byte	0x04
	.zero		1


	//   ....[168]....
        /*0b70*/ 	.word	0x00004d20
        /*0b74*/ 	.word	0x000000ff
        /*0b78*/ 	.word	0x00000000
        /*0b7c*/ 	.short	0x0101
        /*0b7e*/ 	.byte	0x05
	.zero		1


	//   ....[169]....
        /*0b80*/ 	.word	0x00005000
        /*0b84*/ 	.word	0x00000000
        /*0b88*/ 	.word	0x000002b0
        /*0b8c*/ 	.short	0x010a
        /*0b8e*/ 	.byte	0xff
	.zero		1


	//   ....[170]....
        /*0b90*/ 	.word	0x000050c0
        /*0b94*/ 	.word	0x00000000
        /*0b98*/ 	.word	0x00000000
        /*0b9c*/ 	.short	0x0101
        /*0b9e*/ 	.byte	0xff
	.zero		1


	//   ....[171]....
        /*0ba0*/ 	.word	0x00005170
        /*0ba4*/ 	.word	0x000000ff
        /*0ba8*/ 	.word	0x00000000
        /*0bac*/ 	.short	0x010a
        /*0bae*/ 	.byte	0x04
	.zero		1


	//   ....[172]....
        /*0bb0*/ 	.word	0x00005180
        /*0bb4*/ 	.word	0x000000ff
        /*0bb8*/ 	.word	0x000002f0
        /*0bbc*/ 	.short	0x010a
        /*0bbe*/ 	.byte	0x09
	.zero		1


	//   ....[173]....
        /*0bc0*/ 	.word	0x00005240
        /*0bc4*/ 	.word	0x000000ff
        /*0bc8*/ 	.word	0x00000000
        /*0bcc*/ 	.short	0x010a
        /*0bce*/ 	.byte	0x07
	.zero		1


	//   ....[174]....
        /*0bd0*/ 	.word	0x00005380
        /*0bd4*/ 	.word	0x000000ff
        /*0bd8*/ 	.word	0x00000000
        /*0bdc*/ 	.short	0x010a
        /*0bde*/ 	.byte	0x04
	.zero		1


	//   ....[175]....
        /*0be0*/ 	.word	0x00005580
        /*0be4*/ 	.word	0x000000ff
        /*0be8*/ 	.word	0x00000000
        /*0bec*/ 	.short	0x010a
        /*0bee*/ 	.byte	0x07
	.zero		1


	//   ....[176]....
        /*0bf0*/ 	.word	0x00005610
        /*0bf4*/ 	.word	0x000000ff
        /*0bf8*/ 	.word	0x00000000
        /*0bfc*/ 	.short	0x010a
        /*0bfe*/ 	.byte	0x07
	.zero		1


	//   ....[177]....
        /*0c00*/ 	.word	0x000056a0
        /*0c04*/ 	.word	0x000000ff
        /*0c08*/ 	.word	0x00000000
        /*0c0c*/ 	.short	0x010a
        /*0c0e*/ 	.byte	0x07
	.zero		1


	//   ....[178]....
        /*0c10*/ 	.word	0x00005740
        /*0c14*/ 	.word	0x00000000
        /*0c18*/ 	.word	0x00000000
        /*0c1c*/ 	.short	0x010a
        /*0c1e*/ 	.byte	0xff
	.zero		1


	//   ....[179]....
        /*0c20*/ 	.word	0x00005780
        /*0c24*/ 	.word	0x00000000
        /*0c28*/ 	.word	0x00000000
        /*0c2c*/ 	.short	0x010a
        /*0c2e*/ 	.byte	0xff
	.zero		1


	//   ....[180]....
        /*0c30*/ 	.word	0x000057f0
        /*0c34*/ 	.word	0x000000ff
        /*0c38*/ 	.word	0x00000000
        /*0c3c*/ 	.short	0x0101
        /*0c3e*/ 	.byte	0x05
	.zero		1


	//   ....[181]....
        /*0c40*/ 	.word	0x00005830
        /*0c44*/ 	.word	0x000000ff
        /*0c48*/ 	.word	0x00000330
        /*0c4c*/ 	.short	0x010a
        /*0c4e*/ 	.byte	0x06
	.zero		1


	//   ....[182]....
        /*0c50*/ 	.word	0x00005890
        /*0c54*/ 	.word	0x000000ff
        /*0c58*/ 	.word	0x00000000
        /*0c5c*/ 	.short	0x0101
        /*0c5e*/ 	.byte	0x05
	.zero		1


	//   ....[183]....
        /*0c60*/ 	.word	0x00005ce0
        /*0c64*/ 	.word	0x00000007
        /*0c68*/ 	.word	0x000002b0
        /*0c6c*/ 	.short	0x010a
        /*0c6e*/ 	.byte	0xff
	.zero		1


	//   ....[184]....
        /*0c70*/ 	.word	0x00005e50
        /*0c74*/ 	.word	0x00000000
        /*0c78*/ 	.word	0x00000000
        /*0c7c*/ 	.short	0x0101
        /*0c7e*/ 	.byte	0xff
	.zero		1


	//   ....[185]....
        /*0c80*/ 	.word	0x00006260
        /*0c84*/ 	.word	0x000000ff
        /*0c88*/ 	.word	0x000002a8
        /*0c8c*/ 	.short	0x010a
        /*0c8e*/ 	.byte	0x13
	.zero		1


	//   ....[186]....
        /*0c90*/ 	.word	0x000063d0
        /*0c94*/ 	.word	0x000000ff
        /*0c98*/ 	.word	0x00000298
        /*0c9c*/ 	.short	0x010a
        /*0c9e*/ 	.byte	0x13
	.zero		1


	//   ....[187]....
        /*0ca0*/ 	.word	0x000065e0
        /*0ca4*/ 	.word	0x000000ff
        /*0ca8*/ 	.word	0x00000290
        /*0cac*/ 	.short	0x010b
        /*0cae*/ 	.byte	0x13
	.zero		1


	//   ....[188]....
        /*0cb0*/ 	.word	0x000065f0
        /*0cb4*/ 	.word	0x000000ff
        /*0cb8*/ 	.word	0x00000000
        /*0cbc*/ 	.short	0x0101
        /*0cbe*/ 	.byte	0x36
	.zero		1


	//   ....[189]....
        /*0cc0*/ 	.word	0x00006630
        /*0cc4*/ 	.word	0x00000000
        /*0cc8*/ 	.word	0x00000298
        /*0ccc*/ 	.short	0x010a
        /*0cce*/ 	.byte	0xff
	.zero		1


	//   ....[190]....
        /*0cd0*/ 	.word	0x00006930
        /*0cd4*/ 	.word	0x00000003
        /*0cd8*/ 	.word	0x000002b0
        /*0cdc*/ 	.short	0x010a
        /*0cde*/ 	.byte	0xff
	.zero		1


	//   ....[191]....
        /*0ce0*/ 	.word	0x00006ab0
        /*0ce4*/ 	.word	0x00000000
        /*0ce8*/ 	.word	0x00000000
        /*0cec*/ 	.short	0x0101
        /*0cee*/ 	.byte	0xff
	.zero		1


	//   ....[192]....
        /*0cf0*/ 	.word	0x000074a0
        /*0cf4*/ 	.word	0x000000ff
        /*0cf8*/ 	.word	0x00000290
        /*0cfc*/ 	.short	0x010a
        /*0cfe*/ 	.byte	0x39
	.zero		1


	//   ....[193]....
        /*0d00*/ 	.word	0x000074b0
        /*0d04*/ 	.word	0x0000008f
        /*0d08*/ 	.word	0x000002d0
        /*0d0c*/ 	.short	0x010a
        /*0d0e*/ 	.byte	0xff
	.zero		1


	//   ....[194]....
        /*0d10*/ 	.word	0x00007640
        /*0d14*/ 	.word	0x000000ff
        /*0d18*/ 	.word	0x00000290
        /*0d1c*/ 	.short	0x010a
        /*0d1e*/ 	.byte	0x39
	.zero		1


	//   ....[195]....
        /*0d20*/ 	.word	0x00007740
        /*0d24*/ 	.word	0x000000ff
        /*0d28*/ 	.word	0x00000000
        /*0d2c*/ 	.short	0x0101
        /*0d2e*/ 	.byte	0x04
	.zero		1


	//   ....[196]....
        /*0d30*/ 	.word	0x000077a0
        /*0d34*/ 	.word	0x0000008f
        /*0d38*/ 	.word	0x000002d0
        /*0d3c*/ 	.short	0x010a
        /*0d3e*/ 	.byte	0xff
	.zero		1


	//   ....[197]....
        /*0d40*/ 	.word	0x00007d90
        /*0d44*/ 	.word	0x0000008f
        /*0d48*/ 	.word	0x00000000
        /*0d4c*/ 	.short	0x0101
        /*0d4e*/ 	.byte	0xff
	.zero		1


	//   ....[198]....
        /*0d50*/ 	.word	0x00008bf0
        /*0d54*/ 	.word	0x00000000
        /*0d58*/ 	.word	0x00000320
        /*0d5c*/ 	.short	0x010a
        /*0d5e*/ 	.byte	0xff
	.zero		1


	//   ....[199]....
        /*0d60*/ 	.word	0x00008c50
        /*0d64*/ 	.word	0x00000000
        /*0d68*/ 	.word	0x00000148
        /*0d6c*/ 	.short	0x010a
        /*0d6e*/ 	.byte	0xff
	.zero		1


	//   ....[200]....
        /*0d70*/ 	.word	0x00008cb0
        /*0d74*/ 	.word	0x00000000
        /*0d78*/ 	.word	0x00000148
        /*0d7c*/ 	.short	0x010a
        /*0d7e*/ 	.byte	0xff
	.zero		1


	//   ....[201]....
        /*0d80*/ 	.word	0x00008d00
        /*0d84*/ 	.word	0x00000003
        /*0d88*/ 	.word	0x000002b0
        /*0d8c*/ 	.short	0x010a
        /*0d8e*/ 	.byte	0xff
	.zero		1


	//   ....[202]....
        /*0d90*/ 	.word	0x00008d60
        /*0d94*/ 	.word	0x00000000
        /*0d98*/ 	.word	0x00000000
        /*0d9c*/ 	.short	0x010a
        /*0d9e*/ 	.byte	0xff
	.zero		1


	//   ....[203]....
        /*0da0*/ 	.word	0x00008dc0
        /*0da4*/ 	.word	0x00000000
        /*0da8*/ 	.word	0x00000000
        /*0dac*/ 	.short	0x010a
        /*0dae*/ 	.byte	0xff
	.zero		1


	//   ....[204]....
        /*0db0*/ 	.word	0x00008e20
        /*0db4*/ 	.word	0x00000000
        /*0db8*/ 	.word	0x00000000
        /*0dbc*/ 	.short	0x010a
        /*0dbe*/ 	.byte	0xff
	.zero		1


	//   ....[205]....
        /*0dc0*/ 	.word	0x00008e80
        /*0dc4*/ 	.word	0x00000000
        /*0dc8*/ 	.word	0x00000000
        /*0dcc*/ 	.short	0x010a
        /*0dce*/ 	.byte	0xff
	.zero		1


	//   ....[206]....
        /*0dd0*/ 	.word	0x00008ee0
        /*0dd4*/ 	.word	0x00000000
        /*0dd8*/ 	.word	0x00000000
        /*0ddc*/ 	.short	0x010a
        /*0dde*/ 	.byte	0xff
	.zero		1


	//   ....[207]....
        /*0de0*/ 	.word	0x00008f40
        /*0de4*/ 	.word	0x00000000
        /*0de8*/ 	.word	0x00000000
        /*0dec*/ 	.short	0x010a
        /*0dee*/ 	.byte	0xff
	.zero		1


	//   ....[208]....
        /*0df0*/ 	.word	0x00008fa0
        /*0df4*/ 	.word	0x00000000
        /*0df8*/ 	.word	0x00000000
        /*0dfc*/ 	.short	0x010a
        /*0dfe*/ 	.byte	0xff
	.zero		1


	//   ....[209]....
        /*0e00*/ 	.word	0x00009000
        /*0e04*/ 	.word	0x00000000
        /*0e08*/ 	.word	0x00000000
        /*0e0c*/ 	.short	0x010a
        /*0e0e*/ 	.byte	0xff
	.zero		1


	//   ....[210]....
        /*0e10*/ 	.word	0x00009060
        /*0e14*/ 	.word	0x00000000
        /*0e18*/ 	.word	0x00000000
        /*0e1c*/ 	.short	0x010a
        /*0e1e*/ 	.byte	0xff
	.zero		1


	//   ....[211]....
        /*0e20*/ 	.word	0x000090c0
        /*0e24*/ 	.word	0x00000000
        /*0e28*/ 	.word	0x00000000
        /*0e2c*/ 	.short	0x010a
        /*0e2e*/ 	.byte	0xff
	.zero		1


	//   ....[212]....
        /*0e30*/ 	.word	0x00009120
        /*0e34*/ 	.word	0x00000000
        /*0e38*/ 	.word	0x00000000
        /*0e3c*/ 	.short	0x010a
        /*0e3e*/ 	.byte	0xff
	.zero		1


	//   ....[213]....
        /*0e40*/ 	.word	0x00009180
        /*0e44*/ 	.word	0x00000000
        /*0e48*/ 	.word	0x00000000
        /*0e4c*/ 	.short	0x010a
        /*0e4e*/ 	.byte	0xff
	.zero		1


	//   ....[214]....
        /*0e50*/ 	.word	0x000091e0
        /*0e54*/ 	.word	0x00000000
        /*0e58*/ 	.word	0x00000000
        /*0e5c*/ 	.short	0x010a
        /*0e5e*/ 	.byte	0xff
	.zero		1


	//   ....[215]....
        /*0e60*/ 	.word	0x00009240
        /*0e64*/ 	.word	0x00000000
        /*0e68*/ 	.word	0x00000000
        /*0e6c*/ 	.short	0x010a
        /*0e6e*/ 	.byte	0xff
	.zero		1


	//   ....[216]....
        /*0e70*/ 	.word	0x000092a0
        /*0e74*/ 	.word	0x00000000
        /*0e78*/ 	.word	0x00000000
        /*0e7c*/ 	.short	0x010a
        /*0e7e*/ 	.byte	0xff
	.zero		1


	//   ....[217]....
        /*0e80*/ 	.word	0x00009300
        /*0e84*/ 	.word	0x00000000
        /*0e88*/ 	.word	0x00000000
        /*0e8c*/ 	.short	0x010a
        /*0e8e*/ 	.byte	0xff
	.zero		1


	//   ....[218]....
        /*0e90*/ 	.word	0x00009360
        /*0e94*/ 	.word	0x00000000
        /*0e98*/ 	.word	0x00000000
        /*0e9c*/ 	.short	0x010a
        /*0e9e*/ 	.byte	0xff
	.zero		1


	//   ....[219]....
        /*0ea0*/ 	.word	0x000093c0
        /*0ea4*/ 	.word	0x00000000
        /*0ea8*/ 	.word	0x00000000
        /*0eac*/ 	.short	0x010a
        /*0eae*/ 	.byte	0xff
	.zero		1


	//   ....[220]....
        /*0eb0*/ 	.word	0x00009420
        /*0eb4*/ 	.word	0x00000000
        /*0eb8*/ 	.word	0x00000000
        /*0ebc*/ 	.short	0x010a
        /*0ebe*/ 	.byte	0xff
	.zero		1


	//   ....[221]....
        /*0ec0*/ 	.word	0x00009480
        /*0ec4*/ 	.word	0x00000000
        /*0ec8*/ 	.word	0x00000000
        /*0ecc*/ 	.short	0x010a
        /*0ece*/ 	.byte	0xff
	.zero		1


	//   ....[222]....
        /*0ed0*/ 	.word	0x000094e0
        /*0ed4*/ 	.word	0x00000000
        /*0ed8*/ 	.word	0x00000000
        /*0edc*/ 	.short	0x010a
        /*0ede*/ 	.byte	0xff
	.zero		1


	//   ....[223]....
        /*0ee0*/ 	.word	0x00009540
        /*0ee4*/ 	.word	0x00000000
        /*0ee8*/ 	.word	0x00000000
        /*0eec*/ 	.short	0x010a
        /*0eee*/ 	.byte	0xff
	.zero		1


	//   ....[224]....
        /*0ef0*/ 	.word	0x000095a0
        /*0ef4*/ 	.word	0x00000000
        /*0ef8*/ 	.word	0x00000000
        /*0efc*/ 	.short	0x010a
        /*0efe*/ 	.byte	0xff
	.zero		1


	//   ....[225]....
        /*0f00*/ 	.word	0x00009600
        /*0f04*/ 	.word	0x00000000
        /*0f08*/ 	.word	0x00000000
        /*0f0c*/ 	.short	0x010a
        /*0f0e*/ 	.byte	0xff
	.zero		1


	//   ....[226]....
        /*0f10*/ 	.word	0x00009660
        /*0f14*/ 	.word	0x00000000
        /*0f18*/ 	.word	0x00000000
        /*0f1c*/ 	.short	0x010a
        /*0f1e*/ 	.byte	0xff
	.zero		1


	//   ....[227]....
        /*0f20*/ 	.word	0x000096c0
        /*0f24*/ 	.word	0x00000000
        /*0f28*/ 	.word	0x00000000
        /*0f2c*/ 	.short	0x010a
        /*0f2e*/ 	.byte	0xff
	.zero		1


	//   ....[228]....
        /*0f30*/ 	.word	0x00009720
        /*0f34*/ 	.word	0x00000000
        /*0f38*/ 	.word	0x00000000
        /*0f3c*/ 	.short	0x010a
        /*0f3e*/ 	.byte	0xff
	.zero		1


	//   ....[229]....
        /*0f40*/ 	.word	0x00009780
        /*0f44*/ 	.word	0x00000000
        /*0f48*/ 	.word	0x00000000
        /*0f4c*/ 	.short	0x010a
        /*0f4e*/ 	.byte	0xff
	.zero		1


	//   ....[230]....
        /*0f50*/ 	.word	0x000097e0
        /*0f54*/ 	.word	0x00000000
        /*0f58*/ 	.word	0x00000000
        /*0f5c*/ 	.short	0x010a
        /*0f5e*/ 	.byte	0xff
	.zero		1


	//   ....[231]....
        /*0f60*/ 	.word	0x00009840
        /*0f64*/ 	.word	0x00000000
        /*0f68*/ 	.word	0x00000000
        /*0f6c*/ 	.short	0x010a
        /*0f6e*/ 	.byte	0xff
	.zero		1


	//   ....[232]....
        /*0f70*/ 	.word	0x000098a0
        /*0f74*/ 	.word	0x00000000
        /*0f78*/ 	.word	0x00000000
        /*0f7c*/ 	.short	0x010a
        /*0f7e*/ 	.byte	0xff
	.zero		1


	//   ....[233]....
        /*0f80*/ 	.word	0x00009900
        /*0f84*/ 	.word	0x00000000
        /*0f88*/ 	.word	0x00000000
        /*0f8c*/ 	.short	0x010a
        /*0f8e*/ 	.byte	0xff
	.zero		1


	//   ....[234]....
        /*0f90*/ 	.word	0x00009960
        /*0f94*/ 	.word	0x00000000
        /*0f98*/ 	.word	0x00000000
        /*0f9c*/ 	.short	0x010a
        /*0f9e*/ 	.byte	0xff
	.zero		1


	//   ....[235]....
        /*0fa0*/ 	.word	0x000099c0
        /*0fa4*/ 	.word	0x00000000
        /*0fa8*/ 	.word	0x00000000
        /*0fac*/ 	.short	0x010a
        /*0fae*/ 	.byte	0xff
	.zero		1


	//   ....[236]....
        /*0fb0*/ 	.word	0x00009a20
        /*0fb4*/ 	.word	0x00000000
        /*0fb8*/ 	.word	0x00000000
        /*0fbc*/ 	.short	0x010a
        /*0fbe*/ 	.byte	0xff
	.zero		1


	//   ....[237]....
        /*0fc0*/ 	.word	0x00009a80
        /*0fc4*/ 	.word	0x00000000
        /*0fc8*/ 	.word	0x00000000
        /*0fcc*/ 	.short	0x010a
        /*0fce*/ 	.byte	0xff
	.zero		1


	//   ....[238]....
        /*0fd0*/ 	.word	0x00009ae0
        /*0fd4*/ 	.word	0x00000000
        /*0fd8*/ 	.word	0x00000000
        /*0fdc*/ 	.short	0x010a
        /*0fde*/ 	.byte	0xff
	.zero		1


	//   ....[239]....
        /*0fe0*/ 	.word	0x00009b40
        /*0fe4*/ 	.word	0x00000000
        /*0fe8*/ 	.word	0x00000000
        /*0fec*/ 	.short	0x010a
        /*0fee*/ 	.byte	0xff
	.zero		1


	//   ....[240]....
        /*0ff0*/ 	.word	0x00009ba0
        /*0ff4*/ 	.word	0x00000000
        /*0ff8*/ 	.word	0x00000000
        /*0ffc*/ 	.short	0x010a
        /*0ffe*/ 	.byte	0xff
	.zero		1


	//   ....[241]....
        /*1000*/ 	.word	0x00009c00
        /*1004*/ 	.word	0x00000000
        /*1008*/ 	.word	0x00000000
        /*100c*/ 	.short	0x010a
        /*100e*/ 	.byte	0xff
	.zero		1


	//   ....[242]....
        /*1010*/ 	.word	0x00009c50
        /*1014*/ 	.word	0x00000002
        /*1018*/ 	.word	0x00000310
        /*101c*/ 	.short	0x010a
        /*101e*/ 	.byte	0xff
	.zero		1


	//   ....[243]....
        /*1020*/ 	.word	0x00009cb0
        /*1024*/ 	.word	0x00000002
        /*1028*/ 	.word	0x000002c0
        /*102c*/ 	.short	0x010a
        /*102e*/ 	.byte	0xff
	.zero		1


	//   ....[244]....
        /*1030*/ 	.word	0x00009d00
        /*1034*/ 	.word	0x00000002
        /*1038*/ 	.word	0x000002b0
        /*103c*/ 	.short	0x010a
        /*103e*/ 	.byte	0xff
	.zero		1


	//   ....[245]....
        /*1040*/ 	.word	0x00009d60
        /*1044*/ 	.word	0x00000000
        /*1048*/ 	.word	0x000002c0
        /*104c*/ 	.short	0x010a
        /*104e*/ 	.byte	0xff
	.zero		1


	//   ....[246]....
        /*1050*/ 	.word	0x00009dc0
        /*1054*/ 	.word	0x00000005
        /*1058*/ 	.word	0x00000008
        /*105c*/ 	.short	0x010a
        /*105e*/ 	.byte	0xff
	.zero		1


	//   ....[247]....
        /*1060*/ 	.word	0x00009eb0
        /*1064*/ 	.word	0x00000000
        /*1068*/ 	.word	0x00000008
        /*106c*/ 	.short	0x010a
        /*106e*/ 	.byte	0xff
	.zero		1


	//   ....[248]....
        /*1070*/ 	.word	0x00009f00
        /*1074*/ 	.word	0x00000000
        /*1078*/ 	.word	0x000002b0
        /*107c*/ 	.short	0x010a
        /*107e*/ 	.byte	0xff
	.zero		1


	//   ....[249]....
        /*1080*/ 	.word	0x00009f60
        /*1084*/ 	.word	0x00000000
        /*1088*/ 	.word	0x000002f0
        /*108c*/ 	.short	0x010a
        /*108e*/ 	.byte	0xff
	.zero		1


	//   ....[250]....
        /*1090*/ 	.word	0x00009fc0
        /*1094*/ 	.word	0x00000000
        /*1098*/ 	.word	0x00000000
        /*109c*/ 	.short	0x010a
        /*109e*/ 	.byte	0xff
	.zero		1


	//   ....[251]....
        /*10a0*/ 	.word	0x0000a020
        /*10a4*/ 	.word	0x00000000
        /*10a8*/ 	.word	0x00000000
        /*10ac*/ 	.short	0x010a
        /*10ae*/ 	.byte	0xff
	.zero		1


	//   ....[252]....
        /*10b0*/ 	.word	0x0000a080
        /*10b4*/ 	.word	0x00000000
        /*10b8*/ 	.word	0x00000000
        /*10bc*/ 	.short	0x010a
        /*10be*/ 	.byte	0xff
	.zero		1


	//   ....[253]....
        /*10c0*/ 	.word	0x0000a0e0
        /*10c4*/ 	.word	0x00000000
        /*10c8*/ 	.word	0x00000000
        /*10cc*/ 	.short	0x010a
        /*10ce*/ 	.byte	0xff
	.zero		1


	//   ....[254]....
        /*10d0*/ 	.word	0x0000a140
        /*10d4*/ 	.word	0x00000000
        /*10d8*/ 	.word	0x00000330
        /*10dc*/ 	.short	0x010a
        /*10de*/ 	.byte	0xff
	.zero		1


	//   ....[255]....
        /*10e0*/ 	.word	0x0000a190
        /*10e4*/ 	.word	0x00000007
        /*10e8*/ 	.word	0x000002b0
        /*10ec*/ 	.short	0x010a
        /*10ee*/ 	.byte	0xff
	.zero		1


	//   ....[0]....
        /*10f0*/ 	.word	0x0000a1f0
        /*10f4*/ 	.word	0x00000000
        /*10f8*/ 	.word	0x000002a8
        /*10fc*/ 	.short	0x010a
        /*10fe*/ 	.byte	0xff
	.zero		1


	//   ....[1]....
        /*1100*/ 	.word	0x0000a250
        /*1104*/ 	.word	0x00000000
        /*1108*/ 	.word	0x00000298
        /*110c*/ 	.short	0x010a
        /*110e*/ 	.byte	0xff
	.zero		1


	//   ....[2]....
        /*1110*/ 	.word	0x0000a2a0
        /*1114*/ 	.word	0x00000003
        /*1118*/ 	.word	0x000002b0
        /*111c*/ 	.short	0x010a
        /*111e*/ 	.byte	0xff
	.zero		1


	//   ....[3]....
        /*1120*/ 	.word	0x0000a300
        /*1124*/ 	.word	0x00000000
        /*1128*/ 	.word	0x00000290
        /*112c*/ 	.short	0x010a
        /*112e*/ 	.byte	0xff
	.zero		1


	//   ....[4]....
        /*1130*/ 	.word	0x0000a350
        /*1134*/ 	.word	0x0000008f
        /*1138*/ 	.word	0x000002d0
        /*113c*/ 	.short	0x010a
        /*113e*/ 	.byte	0xff
	.zero		1


	//----- nvinfo : EIATTR_NUM_MBARRIERS
	.align		4
.L_47:
        /*1140*/ 	.byte	0x03, 0x38
        /*1142*/ 	.short	0x0067


	//----- nvinfo : EIATTR_EXIT_INSTR_OFFSETS
	.align		4
        /*1144*/ 	.byte	0x04, 0x1c
        /*1146*/ 	.short	(.L_49 - .L_48)


	//   ....[0]....
.L_48:
        /*1148*/ 	.word	0x00004330


	//   ....[1]....
        /*114c*/ 	.word	0x00004820


	//   ....[2]....
        /*1150*/ 	.word	0x00004880


	//   ....[3]....
        /*1154*/ 	.word	0x00005ab0


	//   ....[4]....
        /*1158*/ 	.word	0x00006660


	//   ....[5]....
        /*115c*/ 	.word	0x000066a0


	//   ....[6]....
        /*1160*/ 	.word	0x00008be0


	//----- nvinfo : EIATTR_MAX_THREADS
	.align		4
.L_49:
        /*1164*/ 	.byte	0x04, 0x05
        /*1166*/ 	.short	(.L_51 - .L_50)
.L_50:
        /*1168*/ 	.word	0x00000100
        /*116c*/ 	.word	0x00000001
        /*1170*/ 	.word	0x00000001


	//----- nvinfo : EIATTR_CRS_STACK_SIZE
	.align		4
.L_51:
        /*1174*/ 	.byte	0x04, 0x1e
        /*1176*/ 	.short	(.L_53 - .L_52)
.L_52:
        /*1178*/ 	.word	0x00000000


	//----- nvinfo : EIATTR_CBANK_PARAM_SIZE
	.align		4
.L_53:
        /*117c*/ 	.byte	0x03, 0x19
        /*117e*/ 	.short	0x0800


	//----- nvinfo : EIATTR_PARAM_CBANK
	.align		4
        /*1180*/ 	.byte	0x04, 0x0a
        /*1182*/ 	.short	(.L_55 - .L_54)
	.align		4
.L_54:
        /*1184*/ 	.word	index@(.nv.constant0._ZN7cutlass13device_kernelINS_4gemm6kernel13GemmUniversalIN4cute5tupleIJiiiiEEENS1_10collective13CollectiveMmaINS1_35MainloopSm100TmaUmmaWarpSpecializedILi41ELi2ELi4ENS5_IJNS4_1CILi2EEENSA_ILi4EEENSA_ILi1EEEEEEEENS5_IJNSA_ILi256EEENSA_ILi64EEENSA_ILi32EEEEEENS_12float_e4m3_tENS5_IJlSD_lEEESK_SL_NS4_8TiledMMAINS4_8MMA_AtomIJNS4_10MMA_TraitsINS4_25SM100_MMA_F8F6F4_2x1SM_SSEJSK_SK_fSG_SH_NS4_17integral_constantINS4_4UMMA5MajorELSS_0EEEST_NSQ_INSR_7ScaleInELSU_0EEESV_EEEEEENS4_6LayoutINS5_IJSD_SD_SD_EEENS5_IJNSA_ILi0EEES10_S10_EEEEENS5_IJNS4_10UnderscoreES13_S13_EEEEENS4_28SM100_TMA_2SM_LOAD_MULTICASTENS4_14ComposedLayoutINS4_7SwizzleILi1ELi4ELi3EEENS4_18smem_ptr_flag_bitsILi8EEENSY_INS5_IJNSA_ILi8EEESI_EEENS5_IJSI_SD_EEEEEEEvNS4_8identityENS4_18SM100_TMA_2SM_LOADES1G_vS1H_EENS_8epilogue10collective18CollectiveEpilogueINS1K_23Sm100TmaWarpSpecializedILi1ELi1ELi64ELb0ELb0EEEJNS5_IJNSA_ILi128EEESH_SI_EEENS5_IJNSY_IS1P_SD_EENSY_ISH_SD_EEEEESK_SL_SK_SL_NS1K_6fusion15FusionCallbacksIS1O_NS1U_17LinearCombinationISK_fSK_fLNS_15FloatRoundStyleE2EEES1Q_S1T_JEEENS4_5SM1004TMEM4LOAD26SM100_TMEM_LOAD_32dp32b64xENS4_13SM90_TMA_LOADENS17_INS18_ILi2ELi4ELi3EEES1B_NSY_INS5_IJS1C_SH_EEENS5_IJSH_SD_EEEEEEENS4_39AutoVectorizingCopyWithAssumedAlignmentILi128EEENS4_14SM90_TMA_STOREES29_S2B_S2B_EEEvvEEEEvNT_6ParamsE)
        /*1188*/ 	.short	0x0380
        /*118a*/ 	.short	0x0800


	//----- nvinfo : EIATTR_SW_WAR
	.align		4
.L_55:
        /*118c*/ 	.byte	0x04, 0x36
        /*118e*/ 	.short	(.L_57 - .L_56)
.L_56:
        /*1190*/ 	.word	0x00000008
.L_57:


//--------------------- .nv.callgraph             --------------------------
	.section	.nv.callgraph,"",@"SHT_CUDA_CALLGRAPH"
	.align	4
	.sectionentsize	8
	.align		4
        /*0000*/ 	.word	0x00000000
	.align		4
        /*0004*/ 	.word	0xffffffff
	.align		4
        /*0008*/ 	.word	index@(_ZN7cutlass13device_kernelINS_4gemm6kernel13GemmUniversalIN4cute5tupleIJiiiiEEENS1_10collective13CollectiveMmaINS1_35MainloopSm100TmaUmmaWarpSpecializedILi41ELi2ELi4ENS5_IJNS4_1CILi2EEENSA_ILi4EEENSA_ILi1EEEEEEEENS5_IJNSA_ILi256EEENSA_ILi64EEENSA_ILi32EEEEEENS_12float_e4m3_tENS5_IJlSD_lEEESK_SL_NS4_8TiledMMAINS4_8MMA_AtomIJNS4_10MMA_TraitsINS4_25SM100_MMA_F8F6F4_2x1SM_SSEJSK_SK_fSG_SH_NS4_17integral_constantINS4_4UMMA5MajorELSS_0EEEST_NSQ_INSR_7ScaleInELSU_0EEESV_EEEEEENS4_6LayoutINS5_IJSD_SD_SD_EEENS5_IJNSA_ILi0EEES10_S10_EEEEENS5_IJNS4_10UnderscoreES13_S13_EEEEENS4_28SM100_TMA_2SM_LOAD_MULTICASTENS4_14ComposedLayoutINS4_7SwizzleILi1ELi4ELi3EEENS4_18smem_ptr_flag_bitsILi8EEENSY_INS5_IJNSA_ILi8EEESI_EEENS5_IJSI_SD_EEEEEEEvNS4_8identityENS4_18SM100_TMA_2SM_LOADES1G_vS1H_EENS_8epilogue10collective18CollectiveEpilogueINS1K_23Sm100TmaWarpSpecializedILi1ELi1ELi64ELb0ELb0EEEJNS5_IJNSA_ILi128EEESH_SI_EEENS5_IJNSY_IS1P_SD_EENSY_ISH_SD_EEEEESK_SL_SK_SL_NS1K_6fusion15FusionCallbacksIS1O_NS1U_17LinearCombinationISK_fSK_fLNS_15FloatRoundStyleE2EEES1Q_S1T_JEEENS4_5SM1004TMEM4LOAD26SM100_TMEM_LOAD_32dp32b64xENS4_13SM90_TMA_LOADENS17_INS18_ILi2ELi4ELi3EEES1B_NSY_INS5_IJS1C_SH_EEENS5_IJSH_SD_EEEEEEENS4_39AutoVectorizingCopyWithAssumedAlignmentILi128EEENS4_14SM90_TMA_STOREES29_S2B_S2B_EEEvvEEEEvNT_6ParamsE)
	.align		4
        /*000c*/ 	.word	index@(__assertfail)
	.align		4
        /*0010*/ 	.word	0x00000000
	.align		4
        /*0014*/ 	.word	0xfffffffe
	.align		4
        /*0018*/ 	.word	0x00000000
	.align		4
        /*001c*/ 	.word	0xfffffffd
	.align		4
        /*0020*/ 	.word	0x00000000
	.align		4
        /*0024*/ 	.word	0xfffffffc


//--------------------- .nv.constant4             --------------------------
	.section	.nv.constant4,"a",@progbits
	.align	8
	.align		8
.nv.constant4:
        /*0000*/ 	.dword	__assertfail
	.align		8
        /*0008*/ 	.dword	__unnamed_1
	.align		8
        /*0010*/ 	.dword	__unnamed_2
	.align		8
        /*0018*/ 	.dword	_ZN40_INTERNAL_711fe038_4_k_cu_4f3a1b3e_330764cuda3std3__45__cpo5beginE
	.align		8
        /*0020*/ 	.dword	_ZN40_INTERNAL_711fe038_4_k_cu_4f3a1b3e_330764cuda3std3__45__cpo3endE
	.align		8
        /*0028*/ 	.dword	_ZN40_INTERNAL_711fe038_4_k_cu_4f3a1b3e_330764cuda3std3__45__cpo6cbeginE
	.align		8
        /*0030*/ 	.dword	_ZN40_INTERNAL_711fe038_4_k_cu_4f3a1b3e_330764cuda3std3__45__cpo4cendE
	.align		8
        /*0038*/ 	.dword	_ZN40_INTERNAL_711fe038_4_k_cu_4f3a1b3e_330764cuda3std3__442_GLOBAL__N__711fe038_4_k_cu_4f3a1b3e_330766ignoreE
	.align		8
        /*0040*/ 	.dword	_ZN40_INTERNAL_711fe038_4_k_cu_4f3a1b3e_330764cuda3std3__419piecewise_constructE
	.align		8
        /*0048*/ 	.dword	_ZN40_INTERNAL_711fe038_4_k_cu_4f3a1b3e_330764cuda3std3__48in_placeE
	.align		8
        /*0050*/ 	.dword	_ZN40_INTERNAL_711fe038_4_k_cu_4f3a1b3e_330764cuda3std6ranges3__45__cpo4swapE
	.align		8
        /*0058*/ 	.dword	_ZN40_INTERNAL_711fe038_4_k_cu_4f3a1b3e_330764cuda3std6ranges3__45__cpo9iter_moveE
	.align		8
        /*0060*/ 	.dword	_ZN40_INTERNAL_711fe038_4_k_cu_4f3a1b3e_330764cute7productE
	.align		8
        /*0068*/ 	.dword	_ZN40_INTERNAL_711fe038_4_k_cu_4f3a1b3e_330764cute1_E
	.align		8
        /*0070*/ 	.dword	$str$25
	.align		8
        /*0078*/ 	.dword	$str$26
	.align		8
        /*0080*/ 	.dword	$str$27
	.align		8
        /*0088*/ 	.dword	$str$28


//--------------------- .text._ZN7cutlass13device_kernelINS_4gemm6kernel13GemmUniversalIN4cute5tupleIJiiiiEEENS1_10collective13CollectiveMmaINS1_35MainloopSm100TmaUmmaWarpSpecializedILi41ELi2ELi4ENS5_IJNS4_1CILi2EEENSA_ILi4EEENSA_ILi1EEEEEEEENS5_IJNSA_ILi256EEENSA_ILi64EEENSA_ILi32EEEEEENS_12float_e4m3_tENS5_IJlSD_lEEESK_SL_NS4_8TiledMMAINS4_8MMA_AtomIJNS4_10MMA_TraitsINS4_25SM100_MMA_F8F6F4_2x1SM_SSEJSK_SK_fSG_SH_NS4_17integral_constantINS4_4UMMA5MajorELSS_0EEEST_NSQ_INSR_7ScaleInELSU_0EEESV_EEEEEENS4_6LayoutINS5_IJSD_SD_SD_EEENS5_IJNSA_ILi0EEES10_S10_EEEEENS5_IJNS4_10UnderscoreES13_S13_EEEEENS4_28SM100_TMA_2SM_LOAD_MULTICASTENS4_14ComposedLayoutINS4_7SwizzleILi1ELi4ELi3EEENS4_18smem_ptr_flag_bitsILi8EEENSY_INS5_IJNSA_ILi8EEESI_EEENS5_IJSI_SD_EEEEEEEvNS4_8identityENS4_18SM100_TMA_2SM_LOADES1G_vS1H_EENS_8epilogue10collective18CollectiveEpilogueINS1K_23Sm100TmaWarpSpecializedILi1ELi1ELi64ELb0ELb0EEEJNS5_IJNSA_ILi128EEESH_SI_EEENS5_IJNSY_IS1P_SD_EENSY_ISH_SD_EEEEESK_SL_SK_SL_NS1K_6fusion15FusionCallbacksIS1O_NS1U_17LinearCombinationISK_fSK_fLNS_15FloatRoundStyleE2EEES1Q_S1T_JEEENS4_5SM1004TMEM4LOAD26SM100_TMEM_LOAD_32dp32b64xENS4_13SM90_TMA_LOADENS17_INS18_ILi2ELi4ELi3EEES1B_NSY_INS5_IJS1C_SH_EEENS5_IJSH_SD_EEEEEEENS4_39AutoVectorizingCopyWithAssumedAlignmentILi128EEENS4_14SM90_TMA_STOREES29_S2B_S2B_EEEvvEEEEvNT_6ParamsE --------------------------
	.section	.text._ZN7cutlass13device_kernelINS_4gemm6kernel13GemmUniversalIN4cute5tupleIJiiiiEEENS1_10collective13CollectiveMmaINS1_35MainloopSm100TmaUmmaWarpSpecializedILi41ELi2ELi4ENS5_IJNS4_1CILi2EEENSA_ILi4EEENSA_ILi1EEEEEEEENS5_IJNSA_ILi256EEENSA_ILi64EEENSA_ILi32EEEEEENS_12float_e4m3_tENS5_IJlSD_lEEESK_SL_NS4_8TiledMMAINS4_8MMA_AtomIJNS4_10MMA_TraitsINS4_25SM100_MMA_F8F6F4_2x1SM_SSEJSK_SK_fSG_SH_NS4_17integral_constantINS4_4UMMA5MajorELSS_0EEEST_NSQ_INSR_7ScaleInELSU_0EEESV_EEEEEENS4_6LayoutINS5_IJSD_SD_SD_EEENS5_IJNSA_ILi0EEES10_S10_EEEEENS5_IJNS4_10UnderscoreES13_S13_EEEEENS4_28SM100_TMA_2SM_LOAD_MULTICASTENS4_14ComposedLayoutINS4_7SwizzleILi1ELi4ELi3EEENS4_18smem_ptr_flag_bitsILi8EEENSY_INS5_IJNSA_ILi8EEESI_EEENS5_IJSI_SD_EEEEEEEvNS4_8identityENS4_18SM100_TMA_2SM_LOADES1G_vS1H_EENS_8epilogue10collective18CollectiveEpilogueINS1K_23Sm100TmaWarpSpecializedILi1ELi1ELi64ELb0ELb0EEEJNS5_IJNSA_ILi128EEESH_SI_EEENS5_IJNSY_IS1P_SD_EENSY_ISH_SD_EEEEESK_SL_SK_SL_NS1K_6fusion15FusionCallbacksIS1O_NS1U_17LinearCombinationISK_fSK_fLNS_15FloatRoundStyleE2EEES1Q_S1T_JEEENS4_5SM1004TMEM4LOAD26SM100_TMEM_LOAD_32dp32b64xENS4_13SM90_TMA_LOADENS17_INS18_ILi2ELi4ELi3EEES1B_NSY_INS5_IJS1C_SH_EEENS5_IJSH_SD_EEEEEEENS4_39AutoVectorizingCopyWithAssumedAlignmentILi128EEENS4_14SM90_TMA_STOREES29_S2B_S2B_EEEvvEEEEvNT_6ParamsE,"ax",@progbits
	.align	128
.text._ZN7cutlass13device_kernelINS_4gemm6kernel13GemmUniversalIN4cute5tupleIJiiiiEEENS1_10collective13CollectiveMmaINS1_35MainloopSm100TmaUmmaWarpSpecializedILi41ELi2ELi4ENS5_IJNS4_1CILi2EEENSA_ILi4EEENSA_ILi1EEEEEEEENS5_IJNSA_ILi256EEENSA_ILi64EEENSA_ILi32EEEEEENS_12float_e4m3_tENS5_IJlSD_lEEESK_SL_NS4_8TiledMMAINS4_8MMA_AtomIJNS4_10MMA_TraitsINS4_25SM100_MMA_F8F6F4_2x1SM_SSEJSK_SK_fSG_SH_NS4_17integral_constantINS4_4UMMA5MajorELSS_0EEEST_NSQ_INSR_7ScaleInELSU_0EEESV_EEEEEENS4_6LayoutINS5_IJSD_SD_SD_EEENS5_IJNSA_ILi0EEES10_S10_EEEEENS5_IJNS4_10UnderscoreES13_S13_EEEEENS4_28SM100_TMA_2SM_LOAD_MULTICASTENS4_14ComposedLayoutINS4_7SwizzleILi1ELi4ELi3EEENS4_18smem_ptr_flag_bitsILi8EEENSY_INS5_IJNSA_ILi8EEESI_EEENS5_IJSI_SD_EEEEEEEvNS4_8identityENS4_18SM100_TMA_2SM_LOADES1G_vS1H_EENS_8epilogue10collective18CollectiveEpilogueINS1K_23Sm100TmaWarpSpecializedILi1ELi1ELi64ELb0ELb0EEEJNS5_IJNSA_ILi128EEESH_SI_EEENS5_IJNSY_IS1P_SD_EENSY_ISH_SD_EEEEESK_SL_SK_SL_NS1K_6fusion15FusionCallbacksIS1O_NS1U_17LinearCombinationISK_fSK_fLNS_15FloatRoundStyleE2EEES1Q_S1T_JEEENS4_5SM1004TMEM4LOAD26SM100_TMEM_LOAD_32dp32b64xENS4_13SM90_TMA_LOADENS17_INS18_ILi2ELi4ELi3EEES1B_NSY_INS5_IJS1C_SH_EEENS5_IJSH_SD_EEEEEEENS4_39AutoVectorizingCopyWithAssumedAlignmentILi128EEENS4_14SM90_TMA_STOREES29_S2B_S2B_EEEvvEEEEvNT_6ParamsE:
        .type           _ZN7cutlass13device_kernelINS_4gemm6kernel13GemmUniversalIN4cute5tupleIJiiiiEEENS1_10collective13CollectiveMmaINS1_35MainloopSm100TmaUmmaWarpSpecializedILi41ELi2ELi4ENS5_IJNS4_1CILi2EEENSA_ILi4EEENSA_ILi1EEEEEEEENS5_IJNSA_ILi256EEENSA_ILi64EEENSA_ILi32EEEEEENS_12float_e4m3_tENS5_IJlSD_lEEESK_SL_NS4_8TiledMMAINS4_8MMA_AtomIJNS4_10MMA_TraitsINS4_25SM100_MMA_F8F6F4_2x1SM_SSEJSK_SK_fSG_SH_NS4_17integral_constantINS4_4UMMA5MajorELSS_0EEEST_NSQ_INSR_7ScaleInELSU_0EEESV_EEEEEENS4_6LayoutINS5_IJSD_SD_SD_EEENS5_IJNSA_ILi0EEES10_S10_EEEEENS5_IJNS4_10UnderscoreES13_S13_EEEEENS4_28SM100_TMA_2SM_LOAD_MULTICASTENS4_14ComposedLayoutINS4_7SwizzleILi1ELi4ELi3EEENS4_18smem_ptr_flag_bitsILi8EEENSY_INS5_IJNSA_ILi8EEESI_EEENS5_IJSI_SD_EEEEEEEvNS4_8identityENS4_18SM100_TMA_2SM_LOADES1G_vS1H_EENS_8epilogue10collective18CollectiveEpilogueINS1K_23Sm100TmaWarpSpecializedILi1ELi1ELi64ELb0ELb0EEEJNS5_IJNSA_ILi128EEESH_SI_EEENS5_IJNSY_IS1P_SD_EENSY_ISH_SD_EEEEESK_SL_SK_SL_NS1K_6fusion15FusionCallbacksIS1O_NS1U_17LinearCombinationISK_fSK_fLNS_15FloatRoundStyleE2EEES1Q_S1T_JEEENS4_5SM1004TMEM4LOAD26SM100_TMEM_LOAD_32dp32b64xENS4_13SM90_TMA_LOADENS17_INS18_ILi2ELi4ELi3EEES1B_NSY_INS5_IJS1C_SH_EEENS5_IJSH_SD_EEEEEEENS4_39AutoVectorizingCopyWithAssumedAlignmentILi128EEENS4_14SM90_TMA_STOREES29_S2B_S2B_EEEvvEEEEvNT_6ParamsE,@function
        .size           _ZN7cutlass13device_kernelINS_4gemm6kernel13GemmUniversalIN4cute5tupleIJiiiiEEENS1_10collective13CollectiveMmaINS1_35MainloopSm100TmaUmmaWarpSpecializedILi41ELi2ELi4ENS5_IJNS4_1CILi2EEENSA_ILi4EEENSA_ILi1EEEEEEEENS5_IJNSA_ILi256EEENSA_ILi64EEENSA_ILi32EEEEEENS_12float_e4m3_tENS5_IJlSD_lEEESK_SL_NS4_8TiledMMAINS4_8MMA_AtomIJNS4_10MMA_TraitsINS4_25SM100_MMA_F8F6F4_2x1SM_SSEJSK_SK_fSG_SH_NS4_17integral_constantINS4_4UMMA5MajorELSS_0EEEST_NSQ_INSR_7ScaleInELSU_0EEESV_EEEEEENS4_6LayoutINS5_IJSD_SD_SD_EEENS5_IJNSA_ILi0EEES10_S10_EEEEENS5_IJNS4_10UnderscoreES13_S13_EEEEENS4_28SM100_TMA_2SM_LOAD_MULTICASTENS4_14ComposedLayoutINS4_7SwizzleILi1ELi4ELi3EEENS4_18smem_ptr_flag_bitsILi8EEENSY_INS5_IJNSA_ILi8EEESI_EEENS5_IJSI_SD_EEEEEEEvNS4_8identityENS4_18SM100_TMA_2SM_LOADES1G_vS1H_EENS_8epilogue10collective18CollectiveEpilogueINS1K_23Sm100TmaWarpSpecializedILi1ELi1ELi64ELb0ELb0EEEJNS5_IJNSA_ILi128EEESH_SI_EEENS5_IJNSY_IS1P_SD_EENSY_ISH_SD_EEEEESK_SL_SK_SL_NS1K_6fusion15FusionCallbacksIS1O_NS1U_17LinearCombinationISK_fSK_fLNS_15FloatRoundStyleE2EEES1Q_S1T_JEEENS4_5SM1004TMEM4LOAD26SM100_TMEM_LOAD_32dp32b64xENS4_13SM90_TMA_LOADENS17_INS18_ILi2ELi4ELi3EEES1B_NSY_INS5_IJS1C_SH_EEENS5_IJSH_SD_EEEEEEENS4_39AutoVectorizingCopyWithAssumedAlignmentILi128EEENS4_14SM90_TMA_STOREES29_S2B_S2B_EEEvvEEEEvNT_6ParamsE,(.L_x_261 - _ZN7cutlass13device_kernelINS_4gemm6kernel13GemmUniversalIN4cute5tupleIJiiiiEEENS1_10collective13CollectiveMmaINS1_35MainloopSm100TmaUmmaWarpSpecializedILi41ELi2ELi4ENS5_IJNS4_1CILi2EEENSA_ILi4EEENSA_ILi1EEEEEEEENS5_IJNSA_ILi256EEENSA_ILi64EEENSA_ILi32EEEEEENS_12float_e4m3_tENS5_IJlSD_lEEESK_SL_NS4_8TiledMMAINS4_8MMA_AtomIJNS4_10MMA_TraitsINS4_25SM100_MMA_F8F6F4_2x1SM_SSEJSK_SK_fSG_SH_NS4_17integral_constantINS4_4UMMA5MajorELSS_0EEEST_NSQ_INSR_7ScaleInELSU_0EEESV_EEEEEENS4_6LayoutINS5_IJSD_SD_SD_EEENS5_IJNSA_ILi0EEES10_S10_EEEEENS5_IJNS4_10UnderscoreES13_S13_EEEEENS4_28SM100_TMA_2SM_LOAD_MULTICASTENS4_14ComposedLayoutINS4_7SwizzleILi1ELi4ELi3EEENS4_18smem_ptr_flag_bitsILi8EEENSY_INS5_IJNSA_ILi8EEESI_EEENS5_IJSI_SD_EEEEEEEvNS4_8identityENS4_18SM100_TMA_2SM_LOADES1G_vS1H_EENS_8epilogue10collective18CollectiveEpilogueINS1K_23Sm100TmaWarpSpecializedILi1ELi1ELi64ELb0ELb0EEEJNS5_IJNSA_ILi128EEESH_SI_EEENS5_IJNSY_IS1P_SD_EENSY_ISH_SD_EEEEESK_SL_SK_SL_NS1K_6fusion15FusionCallbacksIS1O_NS1U_17LinearCombinationISK_fSK_fLNS_15FloatRoundStyleE2EEES1Q_S1T_JEEENS4_5SM1004TMEM4LOAD26SM100_TMEM_LOAD_32dp32b64xENS4_13SM90_TMA_LOADENS17_INS18_ILi2ELi4ELi3EEES1B_NSY_INS5_IJS1C_SH_EEENS5_IJSH_SD_EEEEEEENS4_39AutoVectorizingCopyWithAssumedAlignmentILi128EEENS4_14SM90_TMA_STOREES29_S2B_S2B_EEEvvEEEEvNT_6ParamsE)
        .other          _ZN7cutlass13device_kernelINS_4gemm6kernel13GemmUniversalIN4cute5tupleIJiiiiEEENS1_10collective13CollectiveMmaINS1_35MainloopSm100TmaUmmaWarpSpecializedILi41ELi2ELi4ENS5_IJNS4_1CILi2EEENSA_ILi4EEENSA_ILi1EEEEEEEENS5_IJNSA_ILi256EEENSA_ILi64EEENSA_ILi32EEEEEENS_12float_e4m3_tENS5_IJlSD_lEEESK_SL_NS4_8TiledMMAINS4_8MMA_AtomIJNS4_10MMA_TraitsINS4_25SM100_MMA_F8F6F4_2x1SM_SSEJSK_SK_fSG_SH_NS4_17integral_constantINS4_4UMMA5MajorELSS_0EEEST_NSQ_INSR_7ScaleInELSU_0EEESV_EEEEEENS4_6LayoutINS5_IJSD_SD_SD_EEENS5_IJNSA_ILi0EEES10_S10_EEEEENS5_IJNS4_10UnderscoreES13_S13_EEEEENS4_28SM100_TMA_2SM_LOAD_MULTICASTENS4_14ComposedLayoutINS4_7SwizzleILi1ELi4ELi3EEENS4_18smem_ptr_flag_bitsILi8EEENSY_INS5_IJNSA_ILi8EEESI_EEENS5_IJSI_SD_EEEEEEEvNS4_8identityENS4_18SM100_TMA_2SM_LOADES1G_vS1H_EENS_8epilogue10collective18CollectiveEpilogueINS1K_23Sm100TmaWarpSpecializedILi1ELi1ELi64ELb0ELb0EEEJNS5_IJNSA_ILi128EEESH_SI_EEENS5_IJNSY_IS1P_SD_EENSY_ISH_SD_EEEEESK_SL_SK_SL_NS1K_6fusion15FusionCallbacksIS1O_NS1U_17LinearCombinationISK_fSK_fLNS_15FloatRoundStyleE2EEES1Q_S1T_JEEENS4_5SM1004TMEM4LOAD26SM100_TMEM_LOAD_32dp32b64xENS4_13SM90_TMA_LOADENS17_INS18_ILi2ELi4ELi3EEES1B_NSY_INS5_IJS1C_SH_EEENS5_IJSH_SD_EEEEEEENS4_39AutoVectorizingCopyWithAssumedAlignmentILi128EEENS4_14SM90_TMA_STOREES29_S2B_S2B_EEEvvEEEEvNT_6ParamsE,@"STO_CUDA_ENTRY STV_DEFAULT"
_ZN7cutlass13device_kernelINS_4gemm6kernel13GemmUniversalIN4cute5tupleIJiiiiEEENS1_10collective13CollectiveMmaINS1_35MainloopSm100TmaUmmaWarpSpecializedILi41ELi2ELi4ENS5_IJNS4_1CILi2EEENSA_ILi4EEENSA_ILi1EEEEEEEENS5_IJNSA_ILi256EEENSA_ILi64EEENSA_ILi32EEEEEENS_12float_e4m3_tENS5_IJlSD_lEEESK_SL_NS4_8TiledMMAINS4_8MMA_AtomIJNS4_10MMA_TraitsINS4_25SM100_MMA_F8F6F4_2x1SM_SSEJSK_SK_fSG_SH_NS4_17integral_constantINS4_4UMMA5MajorELSS_0EEEST_NSQ_INSR_7ScaleInELSU_0EEESV_EEEEEENS4_6LayoutINS5_IJSD_SD_SD_EEENS5_IJNSA_ILi0EEES10_S10_EEEEENS5_IJNS4_10UnderscoreES13_S13_EEEEENS4_28SM100_TMA_2SM_LOAD_MULTICASTENS4_14ComposedLayoutINS4_7SwizzleILi1ELi4ELi3EEENS4_18smem_ptr_flag_bitsILi8EEENSY_INS5_IJNSA_ILi8EEESI_EEENS5_IJSI_SD_EEEEEEEvNS4_8identityENS4_18SM100_TMA_2SM_LOADES1G_vS1H_EENS_8epilogue10collective18CollectiveEpilogueINS1K_23Sm100TmaWarpSpecializedILi1ELi1ELi64ELb0ELb0EEEJNS5_IJNSA_ILi128EEESH_SI_EEENS5_IJNSY_IS1P_SD_EENSY_ISH_SD_EEEEESK_SL_SK_SL_NS1K_6fusion15FusionCallbacksIS1O_NS1U_17LinearCombinationISK_fSK_fLNS_15FloatRoundStyleE2EEES1Q_S1T_JEEENS4_5SM1004TMEM4LOAD26SM100_TMEM_LOAD_32dp32b64xENS4_13SM90_TMA_LOADENS17_INS18_ILi2ELi4ELi3EEES1B_NSY_INS5_IJS1C_SH_EEENS5_IJSH_SD_EEEEEEENS4_39AutoVectorizingCopyWithAssumedAlignmentILi128EEENS4_14SM90_TMA_STOREES29_S2B_S2B_EEEvvEEEEvNT_6ParamsE:
[----:B------:R-:W1:Y:S01]  /*0000*/  LDC R1, c[0x0][0x37c] ;  /* 0x0000df00ff017b82 */ /* 0x000e620000000800 */
[----:B------:R-:W2:Y:S01]  /*0010*/  S2R R131, SR_TID.X ;  /* 0x0000000000837919 */ /* 0x000ea20000002100 */
[----:B------:R-:W3:Y:S06]  /*0020*/  LDCU.64 UR6, c[0x0][0x890] ;  /* 0x00011200ff0677ac */ /* 0x000eec0008000a00 */
[----:B------:R-:W4:Y:S01]  /*0030*/  S2UR UR54, SR_CgaCtaId ;  /* 0x00000000003679c3 */ /* 0x000f220000008800 */
[----:B------:R-:W-:Y:S01]  /*0040*/  PRMT R141, RZ, 0x7610, R141 ;  /* 0x00007610ff8d7816 */ /* 0x000fe2000000008d */
[----:B------:R-:W1:Y:S01]  /*0050*/  LDCU.64 UR52, c[0x0][0x358] ;  /* 0x00006b00ff3477ac */ /* 0x000e620008000a00 */
[----:B------:R-:W-:-:S02]  /*0060*/  ELECT P0, URZ, PT ;  /* 0x0000000000ff782f */ /* 0x000fc40003800000 */
[----:B---3--:R-:W-:-:S04]  /*0070*/  ISETP.NE.U32.AND P1, PT, RZ, UR6, PT ;  /* 0x00000006ff007c0c */ /* 0x008fc8000bf25070 */
[----:B------:R-:W-:Y:S01]  /*0080*/  ISETP.NE.AND.EX P2, PT, RZ, UR7, PT, P1 ;  /* 0x00000007ff007c0c */ /* 0x000fe2000bf45310 */
[----:B----4-:R-:W-:Y:S02]  /*0090*/  ULOP3.LUT UR15, UR54, 0x1, URZ, 0xc0, !UPT ;  /* 0x00000001360f7892 */ /* 0x010fe4000f8ec0ff */
[----:B------:R-:W-:Y:S01]  /*00a0*/  ULOP3.LUT UR12, UR54, 0x1, URZ, 0x3c, !UPT ;  /* 0x00000001360c7892 */ /* 0x000fe2000f8e3cff */
[----:B--2---:R-:W-:-:S05]  /*00b0*/  SHF.R.U32.HI R142, RZ, 0x5, R131 ;  /* 0x00000005ff8e7819 */ /* 0x004fca0000011683 */
[----:B------:R-:W2:Y:S02]  /*00c0*/  SHFL.IDX PT, R0, R142, RZ, 0x1f ;  /* 0x00001fff8e007589 */ /* 0x000ea400000e0000 */
[----:B--2---:R-:W-:Y:S02]  /*00d0*/  R2UR UR11, R0 ;  /* 0x00000000000b72ca */ /* 0x004fe400000e0000 */
[----:B-1----:R-:W-:Y:S05]  /*00e0*/  @P2 BRA `(.L_x_0) ;  /* 0x00000000002c2947 */ /* 0x002fea0003800000 */
[----:B------:R-:W1:Y:S02]  /*00f0*/  LDCU.64 UR4, c[0x0][0x888] ;  /* 0x00011100ff0477ac */ /* 0x000e640008000a00 */
[----:B-1----:R-:W-:-:S04]  /*0100*/  UISETP.NE.U32.AND UP0, UPT, UR4, URZ, UPT ;  /* 0x000000ff0400728c */ /* 0x002fc8000bf05070 */
[----:B------:R-:W-:-:S09]  /*0110*/  UISETP.NE.AND.EX UP0, UPT, UR5, URZ, UPT, UP0 ;  /* 0x000000ff0500728c */ /* 0x000fd2000bf05300 */
[----:B------:R-:W-:Y:S05]  /*0120*/  BRA.U !UP0, `(.L_x_1) ;  /* 0x0000000108107547 */ /* 0x000fea000b800000 */
[----:B------:R-:W1:Y:S02]  /*0130*/  LDC.64 R2, c[0x0][0x888] ;  /* 0x00022200ff027b82 */ /* 0x000e640000000a00 */
[----:B-1----:R1:W5:Y:S01]  /*0140*/  LDG.E R71, desc[UR52][R2.64] ;  /* 0x0000003402477981 */ /* 0x002362000c1e1900 */
[----:B------:R-:W-:Y:S01]  /*0150*/  HFMA2 R141, -RZ, RZ, 0, 5.9604644775390625e-08 ;  /* 0x00000001ff8d7431 */ /* 0x000fe200000001ff */
[----:B------:R-:W-:Y:S05]  /*0160*/  BRA `(.L_x_0) ;  /* 0x00000000000c7947 */ /* 0x000fea0003800000 */
.L_x_1:
[----:B------:R-:W1:Y:S01]  /*0170*/  LDCU UR4, c[0x0][0x880] ;  /* 0x00011000ff0477ac */ /* 0x000e620008000800 */
[----:B------:R-:W-:Y:S01]  /*0180*/  HFMA2 R141, -RZ, RZ, 0, 5.9604644775390625e-08 ;  /* 0x00000001ff8d7431 */ /* 0x000fe200000001ff */
[----:B-1----:R-:W-:-:S07]  /*0190*/  MOV R71, UR4 ;  /* 0x0000000400477c02 */ /* 0x002fce0008000f00 */
.L_x_0:
[----:B------:R-:W2:Y:S02]  /*01a0*/  LDCU.64 UR4, c[0x0][0x8b0] ;  /* 0x00011600ff0477ac */ /* 0x000ea40008000a00 */
[----:B--2---:R-:W-:-:S04]  /*01b0*/  UISETP.NE.U32.AND UP0, UPT, UR4, URZ, UPT ;  /* 0x000000ff0400728c */ /* 0x004fc8000bf05070 */
[----:B------:R-:W-:-:S09]  /*01c0*/  UISETP.NE.AND.EX UP0, UPT, UR5, URZ, UPT, UP0 ;  /* 0x000000ff0500728c */ /* 0x000fd2000bf05300 */
[----:B------:R-:W-:Y:S05]  /*01d0*/  BRA.U UP0, `(.L_x_2) ;  /* 0x0000000100247547 */ /* 0x000fea000b800000 */
[----:B------:R-:W2:Y:S02]  /*01e0*/  LDCU.64 UR4, c[0x0][0x8a8] ;  /* 0x00011500ff0477ac */ /* 0x000ea40008000a00 */
[----:B--2---:R-:W-:-:S04]  /*01f0*/  UISETP.NE.U32.AND UP0, UPT, UR4, URZ, UPT ;  /* 0x000000ff0400728c */ /* 0x004fc8000bf05070 */
[----:B------:R-:W-:-:S09]  /*0200*/  UISETP.NE.AND.EX UP0, UPT, UR5, URZ, UPT, UP0 ;  /* 0x000000ff0500728c */ /* 0x000fd2000bf05300 */
[----:B------:R-:W-:Y:S05]  /*0210*/  BRA.U !UP0, `(.L_x_3) ;  /* 0x00000001080c7547 */ /* 0x000fea000b800000 */
[----:B-1----:R-:W1:Y:S02]  /*0220*/  LDC.64 R2, c[0x0][0x8a8] ;  /* 0x00022a00ff027b82 */ /* 0x002e640000000a00 */
[----:B-1----:R2:W5:Y:S01]  /*0230*/  LDG.E R70, desc[UR52][R2.64] ;  /* 0x0000003402467981 */ /* 0x002562000c1e1900 */
[----:B------:R-:W-:Y:S05]  /*0240*/  BRA `(.L_x_2) ;  /* 0x0000000000087947 */ /* 0x000fea0003800000 */
.L_x_3:
[----:B------:R-:W2:Y:S02]  /*0250*/  LDCU UR4, c[0x0][0x8a0] ;  /* 0x00011400ff0477ac */ /* 0x000ea40008000800 */
[----:B--2---:R-:W-:Y:S02]  /*0260*/  MOV R70, UR4 ;  /* 0x0000000400467c02 */ /* 0x004fe40008000f00 */
.L_x_2:
[----:B------:R-:W-:Y:S01]  /*0270*/  IMAD.U32 R0, RZ, RZ, UR11 ;  /* 0x0000000bff007e24 */ /* 0x000fe2000f8e00ff */
[----:B------:R-:W-:Y:S04]  /*0280*/  BSSY.RECONVERGENT B0, `(.L_x_4) ;  /* 0x000000c000007945 */ /* 0x000fe80003800200 */
[C---:B------:R-:W-:Y:S02]  /*0290*/  ISETP.NE.OR P3, PT, R0.reuse, 0x1, !P0 ;  /* 0x000000010000780c */ /* 0x040fe40004765670 */
[----:B------:R-:W-:-:S11]  /*02a0*/  ISETP.NE.OR P2, PT, R0, 0x3, !P0 ;  /* 0x000000030000780c */ /* 0x000fd60004745670 */
[----:B------:R-:W-:Y:S05]  /*02b0*/  @P3 BRA `(.L_x_5) ;  /* 0x0000000000203947 */ /* 0x000fea0003800000 */
[----:B------:R-:W3:Y:S02]  /*02c0*/  LDCU.64 UR4, c[0x0][0x348] ;  /* 0x00006900ff0477ac */ /* 0x000ee40008000a00 */
[----:B---3--:R-:W-:Y:S02]  /*02d0*/  UIADD3 UR8, UP1, UPT, UR4, 0x80, URZ ;  /* 0x0000008004087890 */ /* 0x008fe4000ff3e0ff */
[----:B------:R-:W-:Y:S02]  /*02e0*/  UIADD3 UR4, UP0, UPT, UR4, 0x180, URZ ;  /* 0x0000018004047890 */ /* 0x000fe4000ff1e0ff */
[----:B------:R-:W-:Y:S02]  /*02f0*/  UIADD3.X UR9, UPT, UPT, URZ, UR5, URZ, UP1, !UPT ;  /* 0x00000005ff097290 */ /* 0x000fe40008ffe4ff */
[----:B------:R-:W-:-:S07]  /*0300*/  UIADD3.X UR5, UPT, UPT, URZ, UR5, URZ, UP0, !UPT ;  /* 0x00000005ff057290 */ /* 0x000fce00087fe4ff */
[----:B------:R3:W-:Y:S02]  /*0310*/  UTMACCTL.PF [UR8] ;  /* 0x00000000080079b9 */ /* 0x0007e40008040000 */
[----:B------:R3:W-:Y:S02]  /*0320*/  UTMACCTL.PF [UR4] ;  /* 0x00000000040079b9 */ /* 0x0007e40008040000 */
[----:B---3--:R-:W-:Y:S01]  /*0330*/  NOP ;  /* 0x0000000000007918 */ /* 0x008fe20000000000 */
.L_x_5:
[----:B------:R-:W-:Y:S05]  /*0340*/  BSYNC.RECONVERGENT B0 ;  /* 0x0000000000007941 */ /* 0x000fea0003800200 */
.L_x_4:
[----:B------:R-:W-:Y:S04]  /*0350*/  BSSY.RECONVERGENT B0, `(.L_x_6) ;  /* 0x000000a000007945 */ /* 0x000fe80003800200 */
        /* <DEDUP_REMOVED lines=9> */
.L_x_7:
[----:B------:R-:W-:Y:S05]  /*03f0*/  BSYNC.RECONVERGENT B0 ;  /* 0x0000000000007941 */ /* 0x000fea0003800200 */
.L_x_6:
[----:B------:R-:W3:Y:S01]  /*0400*/  LDCU.64 UR4, c[0x0][0x888] ;  /* 0x00011100ff0477ac */ /* 0x000ee20008000a00 */
[----:B------:R-:W-:Y:S01]  /*0410*/  ISETP.NE.AND.EX P1, PT, RZ, UR7, PT, P1 ;  /* 0x00000007ff007c0c */ /* 0x000fe2000bf25310 */
[----:B------:R-:W-:Y:S01]  /*0420*/  UPLOP3.LUT UP4, UPT, UPT, UPT, UPT, 0x80, 0x8 ;  /* 0x000000000008789c */ /* 0x000fe20003f8f070 */
[----:B---3--:R-:W-:-:S04]  /*0430*/  ISETP.NE.U32.AND P2, PT, RZ, UR4, PT ;  /* 0x00000004ff007c0c */ /* 0x008fc8000bf45070 */
[----:B------:R-:W-:-:S13]  /*0440*/  ISETP.NE.AND.EX P2, PT, RZ, UR5, PT, P2 ;  /* 0x00000005ff007c0c */ /* 0x000fda000bf45320 */
[----:B------:R-:W-:Y:S05]  /*0450*/  @P2 BRA P1, `(.L_x_8) ;  /* 0x0000000000282947 */ /* 0x000fea0000800000 */
[----:B------:R-:W-:Y:S01]  /*0460*/  UISETP.NE.U32.AND UP0, UPT, UR6, URZ, UPT ;  /* 0x000000ff0600728c */ /* 0x000fe2000bf05070 */
[----:B-----5:R-:W-:Y:S01]  /*0470*/  FSETP.NEU.AND P1, PT, R71, RZ, PT ;  /* 0x000000ff4700720b */ /* 0x020fe20003f2d000 */
[----:B------:R-:W-:Y:S02]  /*0480*/  UISETP.NE.U32.AND UP2, UPT, UR4, URZ, UPT ;  /* 0x000000ff0400728c */ /* 0x000fe4000bf45070 */
[----:B------:R-:W-:Y:S02]  /*0490*/  UISETP.NE.AND.EX UP1, UPT, UR7, URZ, UPT, UP0 ;  /* 0x000000ff0700728c */ /* 0x000fe4000bf25300 */
[----:B------:R-:W-:-:S04]  /*04a0*/  UISETP.NE.AND.EX UP0, UPT, UR5, URZ, UPT, UP2 ;  /* 0x000000ff0500728c */ /* 0x000fc8000bf05320 */
[----:B------:R-:W-:-:S04]  /*04b0*/  USEL UR4, URZ, 0xffffffff, UP0 ;  /* 0xffffffffff047887 */ /* 0x000fc80008000000 */
[----:B------:R-:W-:Y:S01]  /*04c0*/  VOTEU.ANY UP0, P1 ;  /* 0x0000000000ff7886 */ /* 0x000fe20000800100 */
[----:B------:R-:W-:-:S04]  /*04d0*/  @!UP1 USEL UR4, URZ, 0xffffffff, UP0 ;  /* 0xffffffffff049887 */ /* 0x000fc80008000000 */
[----:B------:R-:W-:-:S04]  /*04e0*/  ULOP3.LUT UR4, UR4, 0x1, URZ, 0xc0, !UPT ;  /* 0x0000000104047892 */ /* 0x000fc8000f8ec0ff */
[----:B------:R-:W-:-:S11]  /*04f0*/  UISETP.NE.U32.AND UP4, UPT, UR4, 0x1, UPT ;  /* 0x000000010400788c */ /* 0x000fd6000bf85070 */
.L_x_8:
[----:B------:R-:W3:Y:S01]  /*0500*/  SHFL.IDX PT, R0, R142, RZ, 0x1f ;  /* 0x00001fff8e007589 */ /* 0x000ee200000e0000 */
[----:B------:R-:W-:-:S04]  /*0510*/  UISETP.NE.AND UP0, UPT, UR11, 0x2, UPT ;  /* 0x000000020b00788c */ /* 0x000fc8000bf05270 */
[----:B------:R-:W-:Y:S02]  /*0520*/  UISETP.EQ.AND UP1, UPT, UR15, URZ, !UP0 ;  /* 0x000000ff0f00728c */ /* 0x000fe4000c722270 */
[----:B------:R-:W-:-:S04]  /*0530*/  USEL UR26, URZ, 0x1, UP0 ;  /* 0x00000001ff1a7887 */ /* 0x000fc80008000000 */
[----:B------:R-:W-:Y:S02]  /*0540*/  PLOP3.LUT P3, PT, P0, PT, UP1, 0x80, 0x8 ;  /* 0x000000000008781c */ /* 0x000fe4000076f018 */
[----:B---3--:R-:W-:-:S13]  /*0550*/  ISETP.NE.AND P1, PT, R0, RZ, PT ;  /* 0x000000ff0000720c */ /* 0x008fda0003f25270 */
[----:B------:R-:W-:Y:S05]  /*0560*/  @P1 BRA `(.L_x_9) ;  /* 0x0000000400881947 */ /* 0x000fea0003800000 */
[----:B------:R-:W-:Y:S01]  /*0570*/  ELECT P1, URZ, PT ;  /* 0x0000000000ff782f */ /* 0x000fe20003820000 */
[----:B------:R-:W-:-:S12]  /*0580*/  BSSY.RECONVERGENT B0, `(.L_x_9) ;  /* 0x0000060000007945 */ /* 0x000fd80003800200 */
[----:B------:R-:W-:Y:S05]  /*0590*/  @!P1 BRA `(.L_x_10) ;  /* 0x0000000400789947 */ /* 0x000fea0003800000 */
[----:B------:R-:W-:Y:S01]  /*05a0*/  UMOV UR6, 0x400 ;  /* 0x0000040000067882 */ /* 0x000fe20000000000 */
[----:B------:R-:W-:Y:S01]  /*05b0*/  UMOV UR5, 0x1 ;  /* 0x0000000100057882 */ /* 0x000fe20000000000 */
[----:B------:R-:W-:Y:S01]  /*05c0*/  UMOV UR4, 0x4 ;  /* 0x0000000400047882 */ /* 0x000fe20000000000 */
[----:B------:R-:W-:Y:S02]  /*05d0*/  ULEA UR6, UR54, UR6, 0x18 ;  /* 0x0000000636067291 */ /* 0x000fe4000f8ec0ff */
[----:B------:R-:W-:-:S04]  /*05e0*/  UIADD3 UR8, UPT, UPT, -UR5, 0x100000, URZ ;  /* 0x0010000005087890 */ /* 0x000fc8000fffe1ff */
[----:B------:R-:W-:Y:S02]  /*05f0*/  USHF.L.U32 UR9, UR8, 0xb, URZ ;  /* 0x0000000b08097899 */ /* 0x000fe400080006ff */
[----:B------:R-:W-:Y:S02]  /*0600*/  USHF.L.U32 UR8, UR8, 0x1, URZ ;  /* 0x0000000108087899 */ /* 0x000fe400080006ff */
[----:B------:R-:W-:-:S04]  /*0610*/  UIADD3 UR4, UPT, UPT, -UR4, 0x100000, URZ ;  /* 0x0010000004047890 */ /* 0x000fc8000fffe1ff */
[----:B------:R-:W-:Y:S02]  /*0620*/  USHF.L.U32 UR5, UR4, 0xb, URZ ;  /* 0x0000000b04057899 */ /* 0x000fe400080006ff */
[----:B------:R-:W-:Y:S01]  /*0630*/  USHF.L.U32 UR4, UR4, 0x1, URZ ;  /* 0x0000000104047899 */ /* 0x000fe200080006ff */
[----:B------:R-:W3:Y:S03]  /*0640*/  FENCE.VIEW.ASYNC.S ;  /* 0x00000000000073c6 */ /* 0x000ee60000000000 */
[----:B---3--:R3:W4:Y:S08]  /*0650*/  SYNCS.EXCH.64 URZ, [UR6], UR8 ;  /* 0x0000000806ff75b2 */ /* 0x0087300008000100 */
[----:B------:R3:W1:Y:S01]  /*0660*/  SYNCS.EXCH.64 URZ, [UR6+0x148], UR4 ;  /* 0x0001480406ff75b2 */ /* 0x0006620008000100 */
        /* <DEDUP_REMOVED lines=79> */
[----:B------:R3:W1:Y:S02]  /*0b60*/  SYNCS.EXCH.64 URZ, [UR6+0x288], UR4 ;  /* 0x0002880406ff75b2 */ /* 0x0006640008000100 */
[----:B---34-:R-:W-:Y:S01]  /*0b70*/  NOP ;  /* 0x0000000000007918 */ /* 0x018fe20000000000 */
.L_x_10:
[----:B------:R-:W-:Y:S05]  /*0b80*/  BSYNC.RECONVERGENT B0 ;  /* 0x0000000000007941 */ /* 0x000fea0003800200 */
.L_x_9:
[----:B------:R-:W3:Y:S01]  /*0b90*/  SHFL.IDX PT, R0, R142, RZ, 0x1f ;  /* 0x00001fff8e007589 */ /* 0x000ee200000e0000 */
[----:B------:R-:W-:Y:S01]  /*0ba0*/  NOP ;  /* 0x0000000000007918 */ /* 0x000fe20000000000 */
[----:B---3--:R-:W-:-:S13]  /*0bb0*/  ISETP.NE.AND P1, PT, R0, 0x1, PT ;  /* 0x000000010000780c */ /* 0x008fda0003f25270 */
[----:B------:R-:W-:Y:S05]  /*0bc0*/  @P1 BRA `(.L_x_11) ;  /* 0x00000000003c1947 */ /* 0x000fea0003800000 */
        /* <DEDUP_REMOVED lines=10> */
[----:B------:R-:W-:Y:S01]  /*0c70*/  ELECT P1, URZ, PT ;  /* 0x0000000000ff782f */ /* 0x000fe20003820000 */
[----:B------:R-:W3:Y:S02]  /*0c80*/  FENCE.VIEW.ASYNC.S ;  /* 0x00000000000073c6 */ /* 0x000ee40000000000 */
[----:B---3--:R3:W4:Y:S08]  /*0c90*/  SYNCS.EXCH.64 URZ, [UR6+0x290], UR8 ;  /* 0x0002900806ff75b2 */ /* 0x0087300008000100 */
[----:B------:R3:W1:Y:S01]  /*0ca0*/  SYNCS.EXCH.64 URZ, [UR6+0x298], UR4 ;  /* 0x0002980406ff75b2 */ /* 0x0006620008000100 */
[----:B------:R-:W-:Y:S01]  /*0cb0*/  NOP ;  /* 0x0000000000007918 */ /* 0x000fe20000000000 */
.L_x_11:
[----:B------:R-:W2:Y:S01]  /*0cc0*/  SHFL.IDX PT, R0, R142, RZ, 0x1f ;  /* 0x00001fff8e007589 */ /* 0x000ea200000e0000 */
[----:B------:R-:W-:Y:S01]  /*0cd0*/  NOP ;  /* 0x0000000000007918 */ /* 0x000fe20000000000 */
[----:B--2---:R-:W-:-:S13]  /*0ce0*/  ISETP.NE.AND P1, PT, R0, 0x3, PT ;  /* 0x000000030000780c */ /* 0x004fda0003f25270 */
[----:B------:R-:W-:Y:S05]  /*0cf0*/  @P1 BRA `(.L_x_12) ;  /* 0x00000000002c1947 */ /* 0x000fea0003800000 */
[----:B---3--:R-:W-:Y:S01]  /*0d00*/  UMOV UR5, 0x400 ;  /* 0x0000040000057882 */ /* 0x008fe20000000000 */
[----:B------:R-:W-:Y:S01]  /*0d10*/  UMOV UR4, 0x20 ;  /* 0x0000002000047882 */ /* 0x000fe20000000000 */
[----:B------:R-:W-:Y:S02]  /*0d20*/  ULEA UR5, UR54, UR5, 0x18 ;  /* 0x0000000536057291 */ /* 0x000fe4000f8ec0ff */
[----:B------:R-:W-:-:S04]  /*0d30*/  UIADD3 UR6, UPT, UPT, -UR4, 0x100000, URZ ;  /* 0x0010000004067890 */ /* 0x000fc8000fffe1ff */
[----:B------:R-:W-:Y:S02]  /*0d40*/  USHF.L.U32 UR7, UR6, 0xb, URZ ;  /* 0x0000000b06077899 */ /* 0x000fe400080006ff */
[----:B------:R-:W-:Y:S01]  /*0d50*/  USHF.L.U32 UR6, UR6, 0x1, URZ ;  /* 0x0000000106067899 */ /* 0x000fe200080006ff */
[----:B------:R-:W-:Y:S01]  /*0d60*/  ELECT P1, URZ, PT ;  /* 0x0000000000ff782f */ /* 0x000fe20003820000 */
[----:B------:R-:W2:Y:S10]  /*0d70*/  FENCE.VIEW.ASYNC.S ;  /* 0x00000000000073c6 */ /* 0x000eb40000000000 */
[----:B--2---:R2:W3:Y:S01]  /*0d80*/  SYNCS.EXCH.64 URZ, [UR5+0x2a0], UR6 ;  /* 0x0002a00605ff75b2 */ /* 0x0044e20008000100 */
[----:B------:R2:W1:Y:S01]  /*0d90*/  SYNCS.EXCH.64 URZ, [UR5+0x2a8], UR6 ;  /* 0x0002a80605ff75b2 */ /* 0x0004620008000100 */
[----:B------:R-:W-:Y:S01]  /*0da0*/  NOP ;  /* 0x0000000000007918 */ /* 0x000fe20000000000 */
.L_x_12:
[----:B------:R-:W4:Y:S01]  /*0db0*/  SHFL.IDX PT, R0, R142, RZ, 0x1f ;  /* 0x00001fff8e007589 */ /* 0x000f2200000e0000 */
[----:B------:R-:W-:Y:S01]  /*0dc0*/  NOP ;  /* 0x0000000000007918 */ /* 0x000fe20000000000 */
[----:B----4-:R-:W-:-:S13]  /*0dd0*/  ISETP.NE.AND P1, PT, R0, 0x4, PT ;  /* 0x000000040000780c */ /* 0x010fda0003f25270 */
[----:B------:R-:W-:Y:S05]  /*0de0*/  @P1 BRA `(.L_x_13) ;  /* 0x0000000000481947 */ /* 0x000fea0003800000 */
[----:B--23--:R-:W-:Y:S01]  /*0df0*/  UMOV UR6, 0x720 ;  /* 0x0000072000067882 */ /* 0x00cfe20000000000 */
[----:B------:R-:W-:Y:S01]  /*0e00*/  UMOV UR5, 0x400 ;  /* 0x0000040000057882 */ /* 0x000fe20000000000 */
[----:B------:R-:W-:Y:S01]  /*0e10*/  USEL UR6, UR6, 0x620, UP4 ;  /* 0x0000062006067887 */ /* 0x000fe2000a000000 */
        /* <DEDUP_REMOVED lines=9> */
[----:B------:R-:W2:Y:S02]  /*0eb0*/  FENCE.VIEW.ASYNC.S ;  /* 0x00000000000073c6 */ /* 0x000ea40000000000 */
[----:B--2---:R4:W2:Y:S08]  /*0ec0*/  SYNCS.EXCH.64 URZ, [UR5+0x2b0], UR8 ;  /* 0x0002b00805ff75b2 */ /* 0x0048b00008000100 */
[----:B------:R4:W3:Y:S01]  /*0ed0*/  SYNCS.EXCH.64 URZ, [UR5+0x2c0], UR6 ;  /* 0x0002c00605ff75b2 */ /* 0x0008e20008000100 */
[----:B------:R4:W1:Y:S01]  /*0ee0*/  SYNCS.EXCH.64 URZ, [UR5+0x2b8], UR8 ;  /* 0x0002b80805ff75b2 */ /* 0x0008620008000100 */
[----:B------:R4:W1:Y:S02]  /*0ef0*/  SYNCS.EXCH.64 URZ, [UR5+0x2c8], UR6 ;  /* 0x0002c80605ff75b2 */ /* 0x0008640008000100 */
[----:B----4-:R-:W-:Y:S01]  /*0f00*/  NOP ;  /* 0x0000000000007918 */ /* 0x010fe20000000000 */
.L_x_13:
[----:B------:R-:W4:Y:S01]  /*0f10*/  SHFL.IDX PT, R0, R142, RZ, 0x1f ;  /* 0x00001fff8e007589 */ /* 0x000f2200000e0000 */
[----:B------:R-:W-:Y:S01]  /*0f20*/  NOP ;  /* 0x0000000000007918 */ /* 0x000fe20000000000 */
[----:B----4-:R-:W-:-:S13]  /*0f30*/  ISETP.NE.AND P1, PT, R0, 0x5, PT ;  /* 0x000000050000780c */ /* 0x010fda0003f25270 */
[----:B------:R-:W-:Y:S05]  /*0f40*/  @P1 BRA `(.L_x_14) ;  /* 0x0000000000541947 */ /* 0x000fea0003800000 */
[----:B--23--:R-:W-:Y:S01]  /*0f50*/  UMOV UR6, 0x400 ;  /* 0x0000040000067882 */ /* 0x00cfe20000000000 */
        /* <DEDUP_REMOVED lines=14> */
[----:B------:R4:W1:Y:S01]  /*1040*/  SYNCS.EXCH.64 URZ, [UR6+0x2f8], UR4 ;  /* 0x0002f80406ff75b2 */ /* 0x0008620008000100 */
[----:B------:R4:W1:Y:S01]  /*1050*/  SYNCS.EXCH.64 URZ, [UR6+0x2e0], UR8 ;  /* 0x0002e00806ff75b2 */ /* 0x0008620008000100 */
[----:B------:R4:W1:Y:S01]  /*1060*/  SYNCS.EXCH.64 URZ, [UR6+0x300], UR4 ;  /* 0x0003000406ff75b2 */ /* 0x0008620008000100 */
[----:B------:R4:W1:Y:S01]  /*1070*/  SYNCS.EXCH.64 URZ, [UR6+0x2e8], UR8 ;  /* 0x0002e80806ff75b2 */ /* 0x0008620008000100 */
[----:B------:R4:W1:Y:S02]  /*1080*/  SYNCS.EXCH.64 URZ, [UR6+0x308], UR4 ;  /* 0x0003080406ff75b2 */ /* 0x0008640008000100 */
[----:B----4-:R-:W-:Y:S01]  /*1090*/  NOP ;  /* 0x0000000000007918 */ /* 0x010fe20000000000 */
.L_x_14:
[----:B------:R-:W4:Y:S01]  /*10a0*/  SHFL.IDX PT, R0, R142, RZ, 0x1f ;  /* 0x00001fff8e007589 */ /* 0x000f2200000e0000 */
[----:B------:R-:W-:Y:S01]  /*10b0*/  ISETP.NE.OR P0, PT, RZ, UR11, !P0 ;  /* 0x0000000bff007c0c */ /* 0x000fe2000c705670 */
[----:B------:R-:W-:Y:S01]  /*10c0*/  NOP ;  /* 0x0000000000007918 */ /* 0x000fe20000000000 */
[----:B----4-:R-:W-:-:S13]  /*10d0*/  ISETP.NE.AND P1, PT, R0, 0x3, PT ;  /* 0x000000030000780c */ /* 0x010fda0003f25270 */
[----:B------:R-:W-:Y:S05]  /*10e0*/  @P1 BRA `(.L_x_15) ;  /* 0x0000000000341947 */ /* 0x000fea0003800000 */
[----:B--23--:R-:W-:Y:S01]  /*10f0*/  UMOV UR5, 0x400 ;  /* 0x0000040000057882 */ /* 0x00cfe20000000000 */
[----:B------:R-:W-:Y:S01]  /*1100*/  UMOV UR4, 0x20 ;  /* 0x0000002000047882 */ /* 0x000fe20000000000 */
[----:B------:R-:W-:Y:S02]  /*1110*/  ULEA UR5, UR54, UR5, 0x18 ;  /* 0x0000000536057291 */ /* 0x000fe4000f8ec0ff */
[----:B------:R-:W-:-:S04]  /*1120*/  UIADD3 UR6, UPT, UPT, -UR4, 0x100000, URZ ;  /* 0x0010000004067890 */ /* 0x000fc8000fffe1ff */
[----:B------:R-:W-:Y:S02]  /*1130*/  USHF.L.U32 UR7, UR6, 0xb, URZ ;  /* 0x0000000b06077899 */ /* 0x000fe400080006ff */
[----:B------:R-:W-:Y:S01]  /*1140*/  USHF.L.U32 UR6, UR6, 0x1, URZ ;  /* 0x0000000106067899 */ /* 0x000fe200080006ff */
[----:B------:R-:W-:Y:S01]  /*1150*/  ELECT P1, URZ, PT ;  /* 0x0000000000ff782f */ /* 0x000fe20003820000 */
[----:B------:R-:W2:Y:S10]  /*1160*/  FENCE.VIEW.ASYNC.S ;  /* 0x00000000000073c6 */ /* 0x000eb40000000000 */
[----:B--2---:R4:W2:Y:S01]  /*1170*/  SYNCS.EXCH.64 URZ, [UR5+0x310], UR6 ;  /* 0x0003100605ff75b2 */ /* 0x0048a20008000100 */
[----:B------:R4:W3:Y:S01]  /*1180*/  SYNCS.EXCH.64 URZ, [UR5+0x320], UR6 ;  /* 0x0003200605ff75b2 */ /* 0x0008e20008000100 */
[----:B------:R4:W1:Y:S01]  /*1190*/  SYNCS.EXCH.64 URZ, [UR5+0x318], UR6 ;  /* 0x0003180605ff75b2 */ /* 0x0008620008000100 */
[----:B------:R4:W1:Y:S02]  /*11a0*/  SYNCS.EXCH.64 URZ, [UR5+0x328], UR6 ;  /* 0x0003280605ff75b2 */ /* 0x0008640008000100 */
[----:B----4-:R-:W-:Y:S01]  /*11b0*/  NOP ;  /* 0x0000000000007918 */ /* 0x010fe20000000000 */
.L_x_15:
[----:B------:R-:W-:Y:S01]  /*11c0*/  VOTEU.ALL UP0, P0 ;  /* 0x0000000000ff7886 */ /* 0x000fe20000000000 */
[----:B--23--:R-:W-:Y:S01]  /*11d0*/  UMOV UR6, 0x20 ;  /* 0x0000002000067882 */ /* 0x00cfe20000000000 */
[----:B------:R-:W2:Y:S01]  /*11e0*/  LDCU UR5, c[0x0][0x36c] ;  /* 0x00006d80ff0577ac */ /* 0x000ea20008000800 */
[----:B------:R-:W-:Y:S01]  /*11f0*/  NOP ;  /* 0x0000000000007918 */ /* 0x000fe20000000000 */
[----:B------:R-:W-:Y:S01]  /*1200*/  LOP3.LUT R0, R131, 0x1f, RZ, 0xc0, !PT ;  /* 0x0000001f83007812 */ /* 0x000fe200078ec0ff */
[----:B------:R-:W-:Y:S01]  /*1210*/  @!UP0 UMOV UR4, 0x400 ;  /* 0x0000040000048882 */ /* 0x000fe20000000000 */
[----:B------:R-:W-:-:S04]  /*1220*/  @!UP0 UIADD3 UR6, UPT, UPT, -UR6, 0x100000, URZ ;  /* 0x0010000006068890 */ /* 0x000fc8000fffe1ff */
[----:B------:R-:W-:Y:S02]  /*1230*/  @!UP0 USHF.L.U32 UR7, UR6, 0xb, URZ ;  /* 0x0000000b06078899 */ /* 0x000fe400080006ff */
[----:B------:R-:W-:Y:S02]  /*1240*/  @!UP0 USHF.L.U32 UR6, UR6, 0x1, URZ ;  /* 0x0000000106068899 */ /* 0x000fe400080006ff */
[----:B------:R-:W-:Y:S01]  /*1250*/  @!UP0 ULEA UR4, UR54, UR4, 0x18 ;  /* 0x0000000436048291 */ /* 0x000fe2000f8ec0ff */
[----:B------:R-:W-:Y:S01]  /*1260*/  VOTEU.ALL UP0, P0 ;  /* 0x0000000000ff7886 */ /* 0x000fe20000000000 */
[----:B------:R-:W-:Y:S02]  /*1270*/  UISETP.NE.AND UP5, UPT, UR11, URZ, UPT ;  /* 0x000000ff0b00728c */ /* 0x000fe4000bfa5270 */
[----:B--2---:R-:W-:Y:S01]  /*1280*/  UISETP.EQ.U32.AND UP6, UPT, UR5, 0x1, UPT ;  /* 0x000000010500788c */ /* 0x004fe2000bfc2070 */
[----:B------:R-:W2:Y:S07]  /*1290*/  FENCE.VIEW.ASYNC.S ;  /* 0x00000000000073c6 */ /* 0x000eae0000000000 */
[----:B--2---:R2:W3:Y:S01]  /*12a0*/  @!UP0 SYNCS.EXCH.64 URZ, [UR4+0x330], UR6 ;  /* 0x0003300604ff85b2 */ /* 0x0044e20008000100 */
[----:B------:R-:W-:Y:S05]  /*12b0*/  BRA.U !UP6, `(.L_x_16) ;  /* 0x000000010e087547 */ /* 0x000fea000b800000 */
[----:B-1-3--:R-:W-:Y:S01]  /*12c0*/  UCGABAR_ARV ;  /* 0x00000000000079c7 */ /* 0x00afe20008000000 */
[----:B------:R-:W-:Y:S05]  /*12d0*/  BRA `(.L_x_17) ;  /* 0x0000000000047947 */ /* 0x000fea0003800000 */
.L_x_16:
[----:B-1-3--:R-:W-:Y:S01]  /*12e0*/  NOP ;  /* 0x0000000000007918 */ /* 0x00afe20000000000 */
.L_x_17:
[----:B------:R-:W1:Y:S01]  /*12f0*/  S2UR UR10, SR_CTAID.X ;  /* 0x00000000000a79c3 */ /* 0x000e620000002500 */
[----:B------:R-:W-:-:S05]  /*1300*/  CS2R.32 R3, SR_CgaSize ;  /* 0x0000000000037805 */ /* 0x000fca0000008a00 */
[----:B------:R-:W-:-:S05]  /*1310*/  IMAD R3, R3, -0xa0, RZ ;  /* 0xffffff6003037824 */ /* 0x000fca00078e02ff */
[----:B------:R-:W-:-:S14]  /*1320*/  R2UR UR5, R3 ;  /* 0x00000000030572ca */ /* 0x000fdc00000e0000 */
[----:B------:R-:W3:Y:S01]  /*1330*/  LDCU UR5, c[0x0][UR5+0x2b0] ;  /* 0x00005600050577ac */ /* 0x000ee20008000800 */
[----:B------:R-:W-:-:S05]  /*1340*/  CS2R.32 R3, SR_CgaSize ;  /* 0x0000000000037805 */ /* 0x000fca0000008a00 */
[----:B------:R-:W-:-:S05]  /*1350*/  IMAD R3, R3, -0xa0, RZ ;  /* 0xffffff6003037824 */ /* 0x000fca00078e02ff */
[----:B--2---:R-:W-:-:S14]  /*1360*/  R2UR UR4, R3 ;  /* 0x00000000030472ca */ /* 0x004fdc00000e0000 */
[----:B------:R-:W2:Y:S01]  /*1370*/  LDCU UR4, c[0x0][UR4+0x2b4] ;  /* 0x00005680040477ac */ /* 0x000ea20008000800 */
[----:B------:R-:W4:Y:S01]  /*1380*/  S2UR UR51, SR_CTAID.Y ;  /* 0x00000000003379c3 */ /* 0x000f220000002600 */
[----:B------:R-:W-:-:S05]  /*1390*/  CS2R.32 R3, SR_CgaSize ;  /* 0x0000000000037805 */ /* 0x000fca0000008a00 */
[----:B------:R-:W-:-:S05]  /*13a0*/  IMAD R3, R3, -0xa0, RZ ;  /* 0xffffff6003037824 */ /* 0x000fca00078e02ff */
[----:B------:R-:W-:-:S14]  /*13b0*/  R2UR UR6, R3 ;  /* 0x00000000030672ca */ /* 0x000fdc00000e0000 */
[----:B------:R-:W2:Y:S01]  /*13c0*/  LDCU UR6, c[0x0][UR6+0x2a0] ;  /* 0x00005400060677ac */ /* 0x000ea20008000800 */
[----:B------:R-:W-:Y:S01]  /*13d0*/  UISETP.GT.U32.AND UP0, UPT, UR15, 0xffff, UPT ;  /* 0x0000ffff0f00788c */ /* 0x000fe2000bf04070 */
[----:B------:R-:W2:Y:S01]  /*13e0*/  LDCU UR17, c[0x0][0xb24] ;  /* 0x00016480ff1177ac */ /* 0x000ea20008000800 */
[----:B------:R-:W2:Y:S01]  /*13f0*/  LDCU UR37, c[0x0][0xb24] ;  /* 0x00016480ff2577ac */ /* 0x000ea20008000800 */
[----:B------:R-:W2:Y:S01]  /*1400*/  LDCU UR16, c[0x0][0xb30] ;  /* 0x00016600ff1077ac */ /* 0x000ea20008000800 */
[----:B-1----:R-:W-:Y:S01]  /*1410*/  I2FP.F32.U32 R3, UR10 ;  /* 0x0000000a00037c45 */ /* 0x002fe20008201000 */
[----:B------:R-:W-:-:S04]  /*1420*/  USHF.L.U32 UR18, UR54, 0x9, URZ ;  /* 0x0000000936127899 */ /* 0x000fc800080006ff */
[----:B---3--:R-:W-:Y:S01]  /*1430*/  FMUL R3, R3, UR5 ;  /* 0x0000000503037c20 */ /* 0x008fe20008400000 */
[----:B------:R-:W-:-:S05]  /*1440*/  CS2R.32 R2, SR_CgaSize ;  /* 0x0000000000027805 */ /* 0x000fca0000008a00 */
[----:B------:R-:W-:-:S05]  /*1450*/  IMAD R2, R2, -0xa0, RZ ;  /* 0xffffff6002027824 */ /* 0x000fca00078e02ff */
[----:B------:R-:W-:-:S14]  /*1460*/  R2UR UR5, R2 ;  /* 0x00000000020572ca */ /* 0x000fdc00000e0000 */
[----:B------:R-:W1:Y:S01]  /*1470*/  LDCU UR5, c[0x0][UR5+0x2a4] ;  /* 0x00005480050577ac */ /* 0x000e620008000800 */
[----:B----4-:R-:W-:Y:S01]  /*1480*/  I2FP.F32.U32 R2, UR51 ;  /* 0x0000003300027c45 */ /* 0x010fe20008201000 */
[----:B------:R-:W-:Y:S01]  /*1490*/  UMOV UR13, 0x55 ;  /* 0x00000055000d7882 */ /* 0x000fe20000000000 */
[----:B------:R-:W3:Y:S03]  /*14a0*/  F2I.U32.TRUNC.NTZ R3, R3 ;  /* 0x0000000300037305 */ /* 0x000ee6000020f000 */
[----:B--2---:R-:W-:Y:S01]  /*14b0*/  FMUL R2, R2, UR4 ;  /* 0x0000000402027c20 */ /* 0x004fe20008400000 */
[----:B------:R-:W-:-:S04]  /*14c0*/  USEL UR4, UR15, 0xffff, !UP0 ;  /* 0x0000ffff0f047887 */ /* 0x000fc8000c000000 */
[----:B------:R-:W-:Y:S01]  /*14d0*/  ULOP3.LUT UR4, UR4, 0xffff, URZ, 0xc0, !UPT ;  /* 0x0000ffff04047892 */ /* 0x000fe2000f8ec0ff */
[----:B------:R-:W2:Y:S01]  /*14e0*/  F2I.U32.TRUNC.NTZ R2, R2 ;  /* 0x0000000200027305 */ /* 0x000ea2000020f000 */
[----:B---3--:R-:W-:Y:S02]  /*14f0*/  R2UR UR49, R3 ;  /* 0x00000000033172ca */ /* 0x008fe400000e0000 */
[----:B------:R-:W-:Y:S02]  /*1500*/  PRMT R3, RZ, 0x7610, R3 ;  /* 0x00007610ff037816 */ /* 0x000fe40000000003 */
[----:B--2---:R-:W-:Y:S02]  /*1510*/  R2UR UR48, R2 ;  /* 0x00000000023072ca */ /* 0x004fe400000e0000 */
[----:B------:R-:W-:-:S07]  /*1520*/  PRMT R2, RZ, 0x7610, R2 ;  /* 0x00007610ff027816 */ /* 0x000fce0000000002 */
[----:B------:R-:W-:-:S04]  /*1530*/  UIADD3 UR49, UPT, UPT, -UR49, URZ, URZ ;  /* 0x000000ff31317290 */ /* 0x000fc8000fffe1ff */
[----:B------:R-:W-:Y:S02]  /*1540*/  UIMAD UR49, UR6, UR49, UR10 ;  /* 0x00000031063172a4 */ /* 0x000fe4000f8e020a */
[----:B------:R-:W-:-:S04]  /*1550*/  UIADD3 UR48, UPT, UPT, -UR48, URZ, URZ ;  /* 0x000000ff30307290 */ /* 0x000fc8000fffe1ff */
[----:B-1----:R-:W-:Y:S01]  /*1560*/  UIMAD UR48, UR5, UR48, UR51 ;  /* 0x00000030053072a4 */ /* 0x002fe2000f8e0233 */
[----:B------:R-:W-:Y:S11]  /*1570*/  BRA.U UP5, `(.L_x_18) ;  /* 0x00000001055c7547 */ /* 0x000ff6000b800000 */
[----:B------:R-:W-:Y:S02]  /*1580*/  UISETP.GT.U32.AND UP0, UPT, UR49, 0x1, UPT ;  /* 0x000000013100788c */ /* 0x000fe4000bf04070 */
[----:B------:R-:W-:Y:S02]  /*1590*/  ULOP3.LUT UR5, UR49, 0xfffffffe, URZ, 0xc0, !UPT ;  /* 0xfffffffe31057892 */ /* 0x000fe4000f8ec0ff */
[----:B------:R-:W-:Y:S02]  /*15a0*/  UISETP.NE.AND UP3, UPT, UR48, URZ, UP0 ;  /* 0x000000ff3000728c */ /* 0x000fe40008765270 */
[----:B------:R-:W-:Y:S02]  /*15b0*/  UISETP.NE.AND UP2, UPT, UR48, 0x1, UP0 ;  /* 0x000000013000788c */ /* 0x000fe40008745270 */
[----:B------:R-:W-:Y:S02]  /*15c0*/  UISETP.NE.AND UP1, UPT, UR48, 0x2, UP0 ;  /* 0x000000023000788c */ /* 0x000fe40008725270 */
[----:B------:R-:W-:-:S02]  /*15d0*/  UISETP.NE.AND UP0, UPT, UR48, 0x3, UP0 ;  /* 0x000000033000788c */ /* 0x000fc40008705270 */
[----:B------:R-:W-:Y:S02]  /*15e0*/  USEL UR7, URZ, 0x1, UP3 ;  /* 0x00000001ff077887 */ /* 0x000fe40009800000 */
[----:B------:R-:W-:Y:S02]  /*15f0*/  USEL UR6, URZ, 0x4, UP2 ;  /* 0x00000004ff067887 */ /* 0x000fe40009000000 */
[----:B------:R-:W-:Y:S02]  /*1600*/  USEL UR14, URZ, 0x10, UP1 ;  /* 0x00000010ff0e7887 */ /* 0x000fe40008800000 */
[----:B------:R-:W-:Y:S02]  /*1610*/  USEL UR9, URZ, 0x40, UP0 ;  /* 0x00000040ff097887 */ /* 0x000fe40008000000 */
[----:B------:R-:W-:Y:S02]  /*1620*/  USEL UR8, URZ, 0x2, UP3 ;  /* 0x00000002ff087887 */ /* 0x000fe40009800000 */
[----:B------:R-:W-:-:S02]  /*1630*/  UIADD3 UR14, UPT, UPT, UR14, UR6, UR7 ;  /* 0x000000060e0e7290 */ /* 0x000fc4000fffe007 */
[----:B------:R-:W-:Y:S02]  /*1640*/  USEL UR6, URZ, 0x20, UP1 ;  /* 0x00000020ff067887 */ /* 0x000fe40008800000 */
[----:B------:R-:W-:Y:S02]  /*1650*/  USEL UR7, URZ, 0x8, UP2 ;  /* 0x00000008ff077887 */ /* 0x000fe40009000000 */
[----:B------:R-:W-:Y:S02]  /*1660*/  UIADD3 UR8, UPT, UPT, UR8, UR9, UR14 ;  /* 0x0000000908087290 */ /* 0x000fe4000fffe00e */
[----:B------:R-:W-:Y:S02]  /*1670*/  ULEA UR5, UR48, UR5, 0x1 ;  /* 0x0000000530057291 */ /* 0x000fe4000f8e08ff */
[----:B------:R-:W-:Y:S02]  /*1680*/  USEL UR9, URZ, 0x80, UP0 ;  /* 0x00000080ff097887 */ /* 0x000fe40008000000 */
[----:B------:R-:W-:-:S03]  /*1690*/  UIADD3 UR7, UPT, UPT, UR6, UR7, UR8 ;  /* 0x0000000706077290 */ /* 0x000fc6000fffe008 */
[----:B------:R-:W-:Y:S01]  /*16a0*/  UMOV UR6, 0x3 ;  /* 0x0000000300067882 */ /* 0x000fe20000000000 */
[----:B------:R-:W-:Y:S02]  /*16b0*/  UIADD3 UR7, UPT, UPT, UR7, UR9, URZ ;  /* 0x0000000907077290 */ /* 0x000fe4000fffe0ff */
[----:B------:R-:W-:-:S04]  /*16c0*/  USHF.L.U32 UR5, UR6, UR5, URZ ;  /* 0x0000000506057299 */ /* 0x000fc800080006ff */
[----:B------:R-:W-:Y:S02]  /*16d0*/  MOV R3, UR7 ;  /* 0x0000000700037c02 */ /* 0x000fe40008000f00 */
[----:B------:R-:W-:-:S07]  /*16e0*/  MOV R2, UR5 ;  /* 0x0000000500027c02 */ /* 0x000fce0008000f00 */
.L_x_18:
[----:B------:R-:W1:Y:S01]  /*16f0*/  S2UR UR36, SR_CTAID.Z ;  /* 0x00000000002479c3 */ /* 0x000e620000002700 */
[----:B------:R-:W-:Y:S02]  /*1700*/  UISETP.GE.AND UP0, UPT, UR17, 0x1, UPT ;  /* 0x000000011100788c */ /* 0x000fe4000bf06270 */
[----:B------:R-:W-:Y:S02]  /*1710*/  UISETP.NE.AND UP3, UPT, UR11, 0x2, UPT ;  /* 0x000000020b00788c */ /* 0x000fe4000bf65270 */
[----:B------:R-:W-:Y:S02]  /*1720*/  ULOP3.LUT UR14, UR18, 0xc00, URZ, 0xc0, !UPT ;  /* 0x00000c00120e7892 */ /* 0x000fe4000f8ec0ff */
[----:B------:R-:W-:Y:S01]  /*1730*/  USHF.L.U32 UR13, UR13, UR4, URZ ;  /* 0x000000040d0d7299 */ /* 0x000fe200080006ff */
[----:B------:R-:W-:Y:S02]  /*1740*/  UMOV UR50, UR10 ;  /* 0x0000000a00327c82 */ /* 0x000fe40008000000 */
[----:B------:R-:W-:Y:S09]  /*1750*/  BRA.U !UP0, `(.L_x_19) ;  /* 0x0000000108b87547 */ /* 0x000ff2000b800000 */
[----:B------:R-:W2:Y:S01]  /*1760*/  LDCU.128 UR4, c[0x0][0xb10] ;  /* 0x00016200ff0477ac */ /* 0x000ea20008000c00 */
[----:B------:R-:W3:Y:S01]  /*1770*/  LDCU UR20, c[0x0][0x370] ;  /* 0x00006e00ff1477ac */ /* 0x000ee20008000800 */
[----:B------:R-:W4:Y:S01]  /*1780*/  LDCU UR19, c[0x0][0x374] ;  /* 0x00006e80ff1377ac */ /* 0x000f220008000800 */
[----:B------:R-:W1:Y:S01]  /*1790*/  LDCU UR50, c[0x0][0xb0c] ;  /* 0x00016180ff3277ac */ /* 0x000e620008000800 */
[----:B------:R-:W3:Y:S01]  /*17a0*/  LDCU UR18, c[0x0][0xb20] ;  /* 0x00016400ff1277ac */ /* 0x000ee20008000800 */
[----:B------:R-:W3:Y:S01]  /*17b0*/  LDCU.64 UR8, c[0x0][0xb28] ;  /* 0x00016500ff0877ac */ /* 0x000ee20008000a00 */
[----:B--2---:R-:W-:Y:S02]  /*17c0*/  UISETP.NE.AND UP0, UPT, UR6, 0x1, UPT ;  /* 0x000000010600788c */ /* 0x004fe4000bf05270 */
[----:B----4-:R-:W-:Y:S02]  /*17d0*/  UIMAD.WIDE.U32 UR24, UR19, UR7, URZ ;  /* 0x00000007131872a5 */ /* 0x010fe4000f8e00ff */
[----:B------:R-:W-:-:S02]  /*17e0*/  UISETP.NE.AND UP2, UPT, UR17, 0x1, UPT ;  /* 0x000000011100788c */ /* 0x000fc4000bf45270 */
[----:B-1----:R-:W-:Y:S02]  /*17f0*/  UISETP.NE.AND UP1, UPT, UR50, 0x1, UPT ;  /* 0x000000013200788c */ /* 0x002fe4000bf25270 */
[----:B------:R-:W-:Y:S02]  /*1800*/  UIMAD.WIDE.U32 UR28, UR51, UR7, URZ ;  /* 0x00000007331c72a5 */ /* 0x000fe4000f8e00ff */
[----:B---3--:R-:W-:Y:S01]  /*1810*/  UIMAD.WIDE.U32 UR22, UR20, UR4, URZ ;  /* 0x00000004141672a5 */ /* 0x008fe2000f8e00ff */
[----:B------:R-:W-:Y:S01]  /*1820*/  UMOV UR7, UR25 ;  /* 0x0000001900077c82 */ /* 0x000fe20008000000 */
[----:B------:R-:W-:Y:S02]  /*1830*/  UIMAD.WIDE.U32 UR24, UR10, UR4, URZ ;  /* 0x000000040a1872a5 */ /* 0x000fe4000f8e00ff */
[----:B------:R-:W-:-:S03]  /*1840*/  @UP0 USHF.R.U32.HI UR19, URZ, UR18, UR7 ;  /* 0x00000012ff130299 */ /* 0x000fc60008011607 */
[----:B------:R-:W-:Y:S02]  /*1850*/  @UP1 USHF.R.U32.HI UR20, URZ, UR5, UR23 ;  /* 0x00000005ff141299 */ /* 0x000fe40008011617 */
[----:B------:R-:W-:Y:S02]  /*1860*/  UIMAD.WIDE.U32 UR22, UR19, UR8, URZ ;  /* 0x00000008131672a5 */ /* 0x000fe4000f8e00ff */
[----:B------:R-:W-:Y:S02]  /*1870*/  USHF.R.U32.HI UR29, URZ, UR18, UR29 ;  /* 0x00000012ff1d7299 */ /* 0x000fe4000801161d */
[----:B------:R-:W-:Y:S02]  /*1880*/  UIMAD.WIDE.U32 UR30, UR20, UR8, URZ ;  /* 0x00000008141e72a5 */ /* 0x000fe4000f8e00ff */
[----:B------:R-:W-:Y:S02]  /*1890*/  @UP2 USHF.R.U32.HI UR19, URZ, UR9, UR23 ;  /* 0x00000009ff132299 */ /* 0x000fe40008011617 */
[----:B------:R-:W-:-:S02]  /*18a0*/  USHF.R.U32.HI UR25, URZ, UR5, UR25 ;  /* 0x00000005ff197299 */ /* 0x000fc40008011619 */
[----:B------:R-:W-:Y:S02]  /*18b0*/  USEL UR29, UR51, UR29, !UP0 ;  /* 0x0000001d331d7287 */ /* 0x000fe4000c000000 */
[----:B------:R-:W-:Y:S02]  /*18c0*/  @UP2 USHF.R.U32.HI UR20, URZ, UR9, UR31 ;  /* 0x00000009ff142299 */ /* 0x000fe4000801161f */
[----:B------:R-:W-:Y:S02]  /*18d0*/  UIMAD UR19, UR19, UR17, URZ ;  /* 0x00000011131372a4 */ /* 0x000fe4000f8e02ff */
[----:B------:R-:W-:Y:S02]  /*18e0*/  USEL UR25, UR10, UR25, !UP1 ;  /* 0x000000190a197287 */ /* 0x000fe4000c800000 */
[----:B------:R-:W-:Y:S02]  /*18f0*/  UIMAD UR4, UR20, UR17, URZ ;  /* 0x00000011140472a4 */ /* 0x000fe4000f8e02ff */
[----:B------:R-:W-:-:S02]  /*1900*/  UISETP.GE.AND UP0, UPT, UR29, UR19, UPT ;  /* 0x000000131d00728c */ /* 0x000fc4000bf06270 */
[----:B------:R-:W-:Y:S02]  /*1910*/  UIMAD.WIDE.U32 UR22, UR29, UR8, URZ ;  /* 0x000000081d1672a5 */ /* 0x000fe4000f8e00ff */
[----:B------:R-:W-:Y:S02]  /*1920*/  UISETP.GE.OR UP0, UPT, UR25, UR4, UP0 ;  /* 0x000000041900728c */ /* 0x000fe40008706670 */
[----:B------:R-:W-:Y:S02]  /*1930*/  USHF.R.U32.HI UR4, URZ, UR9, UR23 ;  /* 0x00000009ff047299 */ /* 0x000fe40008011617 */
[----:B------:R-:W-:Y:S02]  /*1940*/  UIMAD.WIDE.U32 UR18, UR25, UR8, URZ ;  /* 0x00000008191272a5 */ /* 0x000fe4000f8e00ff */
[----:B------:R-:W-:Y:S02]  /*1950*/  USEL UR4, UR29, UR4, !UP2 ;  /* 0x000000041d047287 */ /* 0x000fe4000d000000 */
[----:B------:R-:W-:-:S02]  /*1960*/  UIADD3 UR5, UPT, UPT, -UR29, URZ, URZ ;  /* 0x000000ff1d057290 */ /* 0x000fc4000fffe1ff */
[----:B------:R-:W-:Y:S02]  /*1970*/  UIADD3 UR8, UPT, UPT, -UR4, URZ, URZ ;  /* 0x000000ff04087290 */ /* 0x000fe4000fffe1ff */
[----:B------:R-:W-:Y:S02]  /*1980*/  @!UP0 USHF.R.U32.HI UR9, URZ, UR9, UR19 ;  /* 0x00000009ff098299 */ /* 0x000fe40008011613 */
[----:B------:R-:W-:Y:S02]  /*1990*/  UIMAD UR8, UR17, UR8, UR29 ;  /* 0x00000008110872a4 */ /* 0x000fe4000f8e021d */
[----:B------:R-:W-:Y:S02]  /*19a0*/  @!UP0 USEL UR9, UR25, UR9, !UP2 ;  /* 0x0000000919098287 */ /* 0x000fe4000d000000 */
[----:B------:R-:W-:Y:S02]  /*19b0*/  UIADD3 UR7, UPT, UPT, -UR25, URZ, URZ ;  /* 0x000000ff19077290 */ /* 0x000fe4000fffe1ff */
[----:B------:R-:W-:-:S02]  /*19c0*/  @!UP0 UIMAD UR8, UR8, UR20, UR9 ;  /* 0x00000014080882a4 */ /* 0x000fc4000f8e0209 */
[----:B------:R-:W-:Y:S02]  /*19d0*/  @!UP0 UIADD3 UR4, UPT, UPT, UR4, -UR9, URZ ;  /* 0x8000000904048290 */ /* 0x000fe4000fffe0ff */
[----:B------:R-:W-:Y:S02]  /*19e0*/  UIMAD UR5, UR6, UR5, UR51 ;  /* 0x00000005060572a4 */ /* 0x000fe4000f8e0233 */
[----:B------:R-:W-:Y:S02]  /*19f0*/  @!UP0 UIMAD UR29, UR4, UR17, UR25 ;  /* 0x00000011041d82a4 */ /* 0x000fe4000f8e0219 */
[----:B------:R-:W-:Y:S01]  /*1a00*/  UIMAD UR7, UR50, UR7, UR10 ;  /* 0x00000007320772a4 */ /* 0x000fe2000f8e020a */
[----:B------:R-:W-:Y:S01]  /*1a10*/  @!UP0 UMOV UR25, UR8 ;  /* 0x0000000800198c82 */ /* 0x000fe20008000000 */
[----:B------:R-:W-:Y:S02]  /*1a20*/  UIMAD UR51, UR29, UR6, UR5 ;  /* 0x000000061d3372a4 */ /* 0x000fe4000f8e0205 */
[----:B------:R-:W-:-:S12]  /*1a30*/  UIMAD UR50, UR25, UR50, UR7 ;  /* 0x00000032193272a4 */ /* 0x000fd8000f8e0207 */
.L_x_19:
[----:B------:R-:W-:-:S09]  /*1a40*/  UISETP.NE.AND UP0, UPT, UR16, 0x1, UPT ;  /* 0x000000011000788c */ /* 0x000fd2000bf05270 */
[----:B------:R-:W-:Y:S05]  /*1a50*/  BRA.U UP0, `(.L_x_20) ;  /* 0x0000000100407547 */ /* 0x000fea000b800000 */
[----:B------:R-:W2:Y:S01]  /*1a60*/  LDCU.128 UR4, c[0x0][0xb10] ;  /* 0x00016200ff0477ac */ /* 0x000ea20008000c00 */
[----:B------:R-:W3:Y:S01]  /*1a70*/  LDCU UR9, c[0x0][0xb0c] ;  /* 0x00016180ff0977ac */ /* 0x000ee20008000800 */
[----:B------:R-:W4:Y:S01]  /*1a80*/  LDCU UR8, c[0x0][0xb20] ;  /* 0x00016400ff0877ac */ /* 0x000f220008000800 */
[----:B--2---:R-:W-:Y:S02]  /*1a90*/  UIMAD.WIDE.U32 UR18, UR50, UR4, URZ ;  /* 0x00000004321272a5 */ /* 0x004fe4000f8e00ff */
[----:B------:R-:W-:Y:S02]  /*1aa0*/  UIMAD.WIDE.U32 UR16, UR51, UR7, URZ ;  /* 0x00000007331072a5 */ /* 0x000fe4000f8e00ff */
[----:B---3--:R-:W-:Y:S02]  /*1ab0*/  UISETP.NE.AND UP1, UPT, UR9, 0x1, UPT ;  /* 0x000000010900788c */ /* 0x008fe4000bf25270 */
[----:B------:R-:W-:Y:S01]  /*1ac0*/  UISETP.NE.AND UP0, UPT, UR6, 0x1, UPT ;  /* 0x000000010600788c */ /* 0x000fe2000bf05270 */
[----:B------:R-:W-:Y:S01]  /*1ad0*/  UMOV UR7, UR19 ;  /* 0x0000001300077c82 */ /* 0x000fe20008000000 */
[----:B----4-:R-:W-:-:S02]  /*1ae0*/  USHF.R.U32.HI UR8, URZ, UR8, UR17 ;  /* 0x00000008ff087299 */ /* 0x010fc40008011611 */
[----:B------:R-:W-:Y:S02]  /*1af0*/  USHF.R.U32.HI UR5, URZ, UR5, UR7 ;  /* 0x00000005ff057299 */ /* 0x000fe40008011607 */
[----:B------:R-:W-:Y:S02]  /*1b00*/  USEL UR8, UR51, UR8, !UP0 ;  /* 0x0000000833087287 */ /* 0x000fe4000c000000 */
[----:B------:R-:W-:-:S04]  /*1b10*/  USEL UR5, UR50, UR5, !UP1 ;  /* 0x0000000532057287 */ /* 0x000fc8000c800000 */
[----:B------:R-:W-:Y:S02]  /*1b20*/  UIADD3 UR4, UPT, UPT, -UR8, UR5, URZ ;  /* 0x0000000508047290 */ /* 0x000fe4000fffe1ff */
[----:B------:R-:W-:Y:S02]  /*1b30*/  UIADD3 UR5, UPT, UPT, UR8, -UR5, URZ ;  /* 0x8000000508057290 */ /* 0x000fe4000fffe0ff */
[----:B------:R-:W-:Y:S02]  /*1b40*/  UIMAD UR51, UR4, UR6, UR51 ;  /* 0x00000006043372a4 */ /* 0x000fe4000f8e0233 */
[----:B------:R-:W-:-:S12]  /*1b50*/  UIMAD UR50, UR5, UR9, UR50 ;  /* 0x00000009053272a4 */ /* 0x000fd8000f8e0232 */
.L_x_20:
[----:B------:R-:W-:Y:S05]  /*1b60*/  BRA.U !UP6, `(.L_x_21) ;  /* 0x000000010e0c7547 */ /* 0x000fea000b800000 */
[----:B------:R-:W-:Y:S01]  /*1b70*/  UCGABAR_WAIT ;  /* 0x0000000000007dc7 */ /* 0x000fe20008000000 */
[----:B------:R-:W-:Y:S01]  /*1b80*/  CCTL.IVALL ;  /* 0x00000000ff00798f */ /* 0x000fe20002000000 */
[----:B------:R-:W-:Y:S05]  /*1b90*/  BRA `(.L_x_22) ;  /* 0x0000000000047947 */ /* 0x000fea0003800000 */
.L_x_21:
[----:B------:R-:W-:Y:S06]  /*1ba0*/  BAR.SYNC.DEFER_BLOCKING 0x0 ;  /* 0x0000000000007b1d */ /* 0x000fec0000010000 */
.L_x_22:
[----:B------:R-:W-:Y:S05]  /*1bb0*/  BRA.U UP3, `(.L_x_23) ;  /* 0x0000002503e47547 */ /* 0x000fea000b800000 */
[----:B------:R-:W2:Y:S01]  /*1bc0*/  LDCU UR4, c[0x0][0x38c] ;  /* 0x00007180ff0477ac */ /* 0x000ea20008000800 */
[----:B------:R-:W-:Y:S01]  /*1bd0*/  PLOP3.LUT P1, PT, PT, PT, UP4, 0x80, 0x8 ;  /* 0x000000000008781c */ /* 0x000fe20003f2f048 */
[----:B------:R-:W-:Y:S01]  /*1be0*/  IMAD.MOV.U32 R12, RZ, RZ, 0x1 ;  /* 0x00000001ff0c7424 */ /* 0x000fe200078e00ff */
[----:B------:R-:W-:Y:S01]  /*1bf0*/  ISETP.NE.AND P2, PT, R0, RZ, P3 ;  /* 0x000000ff0000720c */ /* 0x000fe20001f45270 */
[----:B------:R-:W-:Y:S01]  /*1c00*/  USHF.L.U32 UR30, UR10, 0x7, URZ ;  /* 0x000000070a1e7899 */ /* 0x000fe200080006ff */
[----:B------:R-:W-:Y:S01]  /*1c10*/  PLOP3.LUT P1, PT, P1, PT, PT, 0x8, 0x80 ;  /* 0x000000000080781c */ /* 0x000fe20000f2e170 */
[----:B------:R-:W-:Y:S01]  /*1c20*/  UMOV UR15, 0x400 ;  /* 0x00000400000f7882 */ /* 0x000fe20000000000 */
[----:B------:R-:W-:Y:S01]  /*1c30*/  USHF.L.U32 UR18, UR10, 0x5, URZ ;  /* 0x000000050a127899 */ /* 0x000fe200080006ff */
[----:B------:R-:W-:Y:S01]  /*1c40*/  CS2R R10, SRZ ;  /* 0x00000000000a7805 */ /* 0x000fe2000001ff00 */
[----:B------:R-:W-:Y:S01]  /*1c50*/  UISETP.NE.AND UP1, UPT, UR11, URZ, UPT ;  /* 0x000000ff0b00728c */ /* 0x000fe2000bf25270 */
[----:B------:R-:W-:Y:S01]  /*1c60*/  IMAD.MOV.U32 R9, RZ, RZ, RZ ;  /* 0x000000ffff097224 */ /* 0x000fe200078e00ff */
[----:B------:R-:W-:Y:S01]  /*1c70*/  ULEA UR15, UR54, UR15, 0x18 ;  /* 0x0000000f360f7291 */ /* 0x000fe2000f8ec0ff */
[----:B------:R-:W-:Y:S01]  /*1c80*/  IMAD.MOV.U32 R8, RZ, RZ, 0x1 ;  /* 0x00000001ff087424 */ /* 0x000fe200078e00ff */
[----:B------:R-:W-:Y:S01]  /*1c90*/  ULOP3.LUT UR30, UR30, 0x80, URZ, 0xc0, !UPT ;  /* 0x000000801e1e7892 */ /* 0x000fe2000f8ec0ff */
[----:B------:R-:W3:Y:S01]  /*1ca0*/  LDCU UR17, c[0x0][0x370] ;  /* 0x00006e00ff1177ac */ /* 0x000ee20008000800 */
[----:B--2---:R-:W-:-:S02]  /*1cb0*/  UIADD3 UR21, UPT, UPT, UR4, 0x1f, URZ ;  /* 0x0000001f04157890 */ /* 0x004fc4000fffe0ff */
[----:B------:R-:W-:Y:S02]  /*1cc0*/  UIADD3 UR19, UPT, UPT, UR4, 0x3e, URZ ;  /* 0x0000003e04137890 */ /* 0x000fe4000fffe0ff */
[----:B------:R-:W-:Y:S02]  /*1cd0*/  USHF.R.S32.HI UR5, URZ, 0x1f, UR21 ;  /* 0x0000001fff057899 */ /* 0x000fe40008011415 */
[----:B------:R-:W-:Y:S02]  /*1ce0*/  UIADD3 UR4, UPT, UPT, UR4, -0x1, URZ ;  /* 0xffffffff04047890 */ /* 0x000fe4000fffe0ff */
[----:B------:R-:W-:Y:S02]  /*1cf0*/  ULEA.HI UR21, UR5, UR21, URZ, 0x5 ;  /* 0x0000001505157291 */ /* 0x000fe4000f8f28ff */
[----:B------:R-:W-:Y:S02]  /*1d00*/  UISETP.GE.U32.AND UP2, UPT, UR4, -0x3f, UPT ;  /* 0xffffffc10400788c */ /* 0x000fe4000bf46070 */
[----:B------:R-:W-:Y:S01]  /*1d10*/  USHF.R.S32.HI UR21, URZ, 0x5, UR21 ;  /* 0x00000005ff157899 */ /* 0x000fe20008011415 */
[----:B------:R-:W2:Y:S03]  /*1d20*/  LDCU.64 UR22, c[0x0][0x348] ;  /* 0x00006900ff1677ac */ /* 0x000ea60008000a00 */
[----:B------:R-:W-:Y:S01]  /*1d30*/  UISETP.LT.U32.AND UP0, UPT, UR21, 0x29, UPT ;  /* 0x000000291500788c */ /* 0x000fe2000bf01070 */
[----:B------:R-:W4:Y:S03]  /*1d40*/  LDCU UR16, c[0x0][0x374] ;  /* 0x00006e80ff1077ac */ /* 0x000f260008000800 */
[----:B------:R-:W-:-:S02]  /*1d50*/  USEL UR20, UR21, 0x29, UP0 ;  /* 0x0000002915147887 */ /* 0x000fc40008000000 */
[----:B------:R-:W-:Y:S02]  /*1d60*/  ULOP3.LUT UR18, UR18, 0x20, URZ, 0xc0, !UPT ;  /* 0x0000002012127892 */ /* 0x000fe4000f8ec0ff */
[----:B------:R-:W-:Y:S02]  /*1d70*/  UIADD3 UR25, UPT, UPT, UR20, -0x1, URZ ;  /* 0xffffffff14197890 */ /* 0x000fe4000fffe0ff */
[----:B------:R-:W-:Y:S02]  /*1d80*/  @UP2 UIADD3 UR25, UPT, UPT, UR20, URZ, URZ ;  /* 0x000000ff14192290 */ /* 0x000fe4000fffe0ff */
[----:B------:R-:W-:Y:S02]  /*1d90*/  USEL UR26, UR26, 0x2, UP1 ;  /* 0x000000021a1a7887 */ /* 0x000fe40008800000 */
[----:B------:R-:W-:Y:S02]  /*1da0*/  UIADD3 UR24, UPT, UPT, UR25, 0x1, URZ ;  /* 0x0000000119187890 */ /* 0x000fe4000fffe0ff */
[----:B------:R-:W-:-:S02]  /*1db0*/  UIADD3 UR38, UPT, UPT, UR15, 0x4600, UR14 ;  /* 0x000046000f267890 */ /* 0x000fc4000fffe00e */
[----:B------:R-:W-:Y:S02]  /*1dc0*/  ULEA.HI UR30, UR14, UR30, URZ, 0x1b ;  /* 0x0000001e0e1e7291 */ /* 0x000fe4000f8fd8ff */
[----:B------:R-:W-:Y:S02]  /*1dd0*/  UIADD3 UR31, UPT, UPT, UR21, -UR20, URZ ;  /* 0x80000014151f7290 */ /* 0x000fe4000fffe0ff */
[----:B------:R-:W-:Y:S01]  /*1de0*/  UIADD3 UR25, UPT, UPT, -UR25, URZ, URZ ;  /* 0x000000ff19197290 */ /* 0x000fe2000fffe1ff */
[----:B--234-:R-:W-:-:S11]  /*1df0*/  UMOV UR29, URZ ;  /* 0x000000ff001d7c82 */ /* 0x01cfd60008000000 */
.L_x_43:
[----:B------:R-:W-:-:S09]  /*1e00*/  UISETP.NE.AND UP0, UPT, UR54, URZ, UPT ;  /* 0x000000ff3600728c */ /* 0x000fd2000bf05270 */
[----:B------:R-:W-:Y:S05]  /*1e10*/  BRA.U UP0, `(.L_x_24) ;  /* 0x0000000100287547 */ /* 0x000fea000b800000 */
[----:B------:R-:W-:Y:S02]  /*1e20*/  LEA R0, R9, UR15, 0x3 ;  /* 0x0000000f09007c11 */ /* 0x000fe4000f8e18ff */
[----:B------:R-:W-:-:S04]  /*1e30*/  SHF.L.U32 R2, R8, 0x1f, RZ ;  /* 0x0000001f08027819 */ /* 0x000fc800000006ff */
[----:B------:R-:W2:Y:S02]  /*1e40*/  SYNCS.PHASECHK.TRANS64.TRYWAIT P0, [R0+URZ+0x320], R2 ;  /* 0x00032002000075a7 */ /* 0x000ea400080011ff */
[----:B--2---:R-:W-:Y:S05]  /*1e50*/  @!P0 BRA `(.L_x_25) ;  /* 0x0000006c00648947 */ /* 0x004fea0003800000 */
.L_x_151:
[----:B------:R-:W-:Y:S01]  /*1e60*/  VIADD R9, R9, 0x1 ;  /* 0x0000000109097836 */ /* 0x000fe20000000000 */
[----:B------:R2:W-:Y:S04]  /*1e70*/  SYNCS.ARRIVE.TRANS64.A1T0 RZ, [R0+URZ+0x310], RZ ;  /* 0x000310ff00ff79a7 */ /* 0x0005e800081000ff */
[----:B------:R-:W-:-:S04]  /*1e80*/  ISETP.NE.AND P0, PT, R9, 0x2, PT ;  /* 0x000000020900780c */ /* 0x000fc80003f05270 */
[----:B------:R-:W-:Y:S02]  /*1e90*/  SEL R9, R9, RZ, P0 ;  /* 0x000000ff09097207 */ /* 0x000fe40000000000 */
[----:B--2---:R-:W-:-:S04]  /*1ea0*/  SEL R0, RZ, 0x1, P0 ;  /* 0x00000001ff007807 */ /* 0x004fc80000000000 */
[----:B------:R-:W-:-:S07]  /*1eb0*/  LOP3.LUT R8, R8, R0, RZ, 0x3c, !PT ;  /* 0x0000000008087212 */ /* 0x000fce00078e3cff */
.L_x_24:
[----:B------:R-:W-:Y:S01]  /*1ec0*/  UISETP.GE.U32.AND UP0, UPT, UR19, 0x3f, UPT ;  /* 0x0000003f1300788c */ /* 0x000fe2000bf06070 */
[----:B------:R-:W-:Y:S01]  /*1ed0*/  SHF.L.U32 R0, R12, 0x1f, RZ ;  /* 0x0000001f0c007819 */ /* 0x000fe200000006ff */
[----:B------:R-:W-:Y:S02]  /*1ee0*/  ULEA.HI UR35, UR50, UR50, URZ, 0x1 ;  /* 0x0000003232237291 */ /* 0x000fe4000f8f08ff */
[----:B------:R-:W-:Y:S02]  /*1ef0*/  ULEA UR4, UR29, UR15, 0x3 ;  /* 0x0000000f1d047291 */ /* 0x000fe4000f8e18ff */
[----:B------:R-:W-:Y:S02]  /*1f00*/  USHF.L.U32 UR35, UR35, 0x7, URZ ;  /* 0x0000000723237899 */ /* 0x000fe400080006ff */
[----:B------:R-:W-:Y:S02]  /*1f10*/  ULEA UR11, UR51, UR18, 0x6 ;  /* 0x00000012330b7291 */ /* 0x000fe4000f8e30ff */
[----:B------:R-:W-:-:S03]  /*1f20*/  ULOP3.LUT UR35, UR35, 0xffffff00, URZ, 0xc0, !UPT ;  /* 0xffffff0023237892 */ /* 0x000fc6000f8ec0ff */
[----:B------:R2:W3:Y:S01]  /*1f30*/  SYNCS.PHASECHK.TRANS64.TRYWAIT P0, [UR4+0x148], R0 ;  /* 0x00014800ff0075a7 */ /* 0x0004e20008001104 */
[----:B------:R-:W-:Y:S01]  /*1f40*/  UIADD3 UR35, UPT, UPT, UR30, UR35, URZ ;  /* 0x000000231e237290 */ /* 0x000fe2000fffe0ff */
[----:B------:R-:W-:Y:S01]  /*1f50*/  UMOV UR4, URZ ;  /* 0x000000ff00047c82 */ /* 0x000fe20008000000 */
[----:B------:R-:W-:Y:S10]  /*1f60*/  BRA.U !UP0, `(.L_x_26) ;  /* 0x0000000108c47547 */ /* 0x000ff4000b800000 */
[----:B------:R-:W-:Y:S01]  /*1f70*/  UMOV UR5, UR25 ;  /* 0x0000001900057c82 */ /* 0x000fe20008000000 */
[----:B------:R-:W-:Y:S01]  /*1f80*/  UMOV UR7, UR29 ;  /* 0x0000001d00077c82 */ /* 0x000fe20008000000 */
[----:B------:R-:W-:-:S05]  /*1f90*/  UMOV UR34, URZ ;  /* 0x000000ff00227c82 */ /* 0x000fca0008000000 */
.L_x_32:
[----:B------:R-:W-:Y:S01]  /*1fa0*/  ULEA UR33, UR7, UR15, 0x3 ;  /* 0x0000000f07217291 */ /* 0x000fe2000f8e18ff */
[----:B---3--:R-:W-:Y:S01]  /*1fb0*/  @P3 MOV R2, 0x2800 ;  /* 0x0000280000023802 */ /* 0x008fe20000000f00 */
[----:B-1-34-:R-:W-:Y:S10]  /*1fc0*/  @P0 BRA `(.L_x_27) ;  /* 0x00000000000c0947 */ /* 0x01aff40003800000 */
[----:B------:R-:W-:-:S04]  /*1fd0*/  SHF.L.U32 R3, R12, 0x1f, RZ ;  /* 0x0000001f0c037819 */ /* 0x000fc800000006ff */
[----:B------:R-:W3:Y:S02]  /*1fe0*/  SYNCS.PHASECHK.TRANS64.TRYWAIT P0, [UR33+0x148], R3 ;  /* 0x00014803ff0075a7 */ /* 0x000ee40008001121 */
[----:B---3--:R-:W-:Y:S05]  /*1ff0*/  @!P0 BRA `(.L_x_28) ;  /* 0x0000006c00108947 */ /* 0x008fea0003800000 */
.L_x_27:
[----:B------:R3:W-:Y:S01]  /*2000*/  @P3 SYNCS.ARRIVE.TRANS64 RZ, [UR33], R2 ;  /* 0x00000002ffff39a7 */ /* 0x0007e20008000021 */
[----:B------:R-:W-:Y:S02]  /*2010*/  ULOP3.LUT UR4, UR26, 0x2, URZ, 0xfc, !UPT ;  /* 0x000000021a047892 */ /* 0x000fe4000f8efcff */
[----:B------:R-:W-:Y:S02]  /*2020*/  UIADD3 UR5, UPT, UPT, UR5, 0x1, URZ ;  /* 0x0000000105057890 */ /* 0x000fe4000fffe0ff */
[----:B------:R-:W-:Y:S02]  /*2030*/  UISETP.NE.AND UP0, UPT, UR4, 0x2, UPT ;  /* 0x000000020400788c */ /* 0x000fe4000bf05270 */
[----:B------:R-:W-:-:S07]  /*2040*/  UISETP.NE.AND UP2, UPT, UR5, 0x1, UPT ;  /* 0x000000010500788c */ /* 0x000fce000bf45270 */
[----:B------:R-:W-:Y:S05]  /*2050*/  BRA.U UP0, `(.L_x_29) ;  /* 0x0000000100047547 */ /* 0x000fea000b800000 */
[----:B-1----:R-:W-:Y:S05]  /*2060*/  BPT.TRAP 0x1 ;  /* 0x000000040000795c */ /* 0x002fea0000300000 */
.L_x_29:
[----:B------:R-:W-:Y:S04]  /*2070*/  BSSY.RECONVERGENT B0, `(.L_x_30) ;  /* 0x0000003000007945 */ /* 0x000fe80003800200 */
[----:B------:R-:W-:Y:S05]  /*2080*/  @!P2 BRA `(.L_x_31) ;  /* 0x000000000004a947 */ /* 0x000fea0003800000 */
[----:B-1----:R-:W-:Y:S05]  /*2090*/  BPT.TRAP 0x1 ;  /* 0x000000040000795c */ /* 0x002fea0000300000 */
.L_x_31:
[----:B-1----:R-:W-:Y:S05]  /*20a0*/  BSYNC.RECONVERGENT B0 ;  /* 0x0000000000007941 */ /* 0x002fea0003800200 */
.L_x_30:
[----:B------:R-:W-:Y:S02]  /*20b0*/  UIADD3 UR29, UPT, UPT, UR7, 0x1, URZ ;  /* 0x00000001071d7890 */ /* 0x000fe4000fffe0ff */
[----:B------:R-:W-:Y:S02]  /*20c0*/  ULEA UR32, UR7, UR14, 0xc ;  /* 0x0000000e07207291 */ /* 0x000fe4000f8e60ff */
[----:B------:R-:W-:Y:S02]  /*20d0*/  UISETP.NE.AND UP0, UPT, UR29, 0x29, UPT ;  /* 0x000000291d00788c */ /* 0x000fe4000bf05270 */
[----:B------:R-:W-:Y:S02]  /*20e0*/  UIADD3 UR44, UP1, UPT, UR22, 0x80, URZ ;  /* 0x00000080162c7890 */ /* 0x000fe4000ff3e0ff */
[----:B------:R-:W-:Y:S02]  /*20f0*/  USEL UR6, URZ, 0x1, UP0 ;  /* 0x00000001ff067887 */ /* 0x000fe40008000000 */
[----:B------:R-:W-:-:S02]  /*2100*/  USEL UR29, UR29, URZ, UP0 ;  /* 0x000000ff1d1d7287 */ /* 0x000fc40008000000 */
[----:B------:R-:W-:Y:S02]  /*2110*/  ULEA UR8, UR7, UR15, 0xa ;  /* 0x0000000f07087291 */ /* 0x000fe4000f8e50ff */
[----:B------:R-:W-:Y:S01]  /*2120*/  UIADD3 UR42, UP0, UPT, UR22, 0x180, URZ ;  /* 0x00000180162a7890 */ /* 0x000fe2000ff1e0ff */
[----:B------:R-:W-:Y:S01]  /*2130*/  LOP3.LUT R12, R12, UR6, RZ, 0x3c, !PT ;  /* 0x000000060c0c7c12 */ /* 0x000fe2000f8e3cff */
[----:B------:R-:W-:Y:S02]  /*2140*/  ULEA UR4, UR29, UR15, 0x3 ;  /* 0x0000000f1d047291 */ /* 0x000fe4000f8e18ff */
[----:B------:R-:W-:Y:S01]  /*2150*/  ULOP3.LUT UR33, UR33, 0xfefffff8, URZ, 0xc0, !UPT ;  /* 0xfefffff821217892 */ /* 0x000fe2000f8ec0ff */
[----:B--2---:R-:W-:Y:S01]  /*2160*/  SHF.L.U32 R0, R12, 0x1f, RZ ;  /* 0x0000001f0c007819 */ /* 0x004fe200000006ff */
[----:B------:R-:W-:Y:S02]  /*2170*/  UIADD3.X UR45, UPT, UPT, URZ, UR23, URZ, UP1, !UPT ;  /* 0x00000017ff2d7290 */ /* 0x000fe40008ffe4ff */
[----:B------:R-:W-:-:S02]  /*2180*/  UIADD3 UR32, UPT, UPT, UR15, 0x4600, UR32 ;  /* 0x000046000f207890 */ /* 0x000fc4000fffe020 */
[----:B------:R-:W-:Y:S01]  /*2190*/  UPRMT UR6, URZ, 0x5410, UR13 ;  /* 0x00005410ff067896 */ /* 0x000fe2000800000d */
[----:B------:R4:W1:Y:S01]  /*21a0*/  SYNCS.PHASECHK.TRANS64.TRYWAIT P0, [UR4+0x148], R0 ;  /* 0x00014800ff0075a7 */ /* 0x0008620008001104 */
[----:B------:R-:W-:Y:S02]  /*21b0*/  UIADD3 UR8, UPT, UPT, UR8, 0x2d600, URZ ;  /* 0x0002d60008087890 */ /* 0x000fe4000fffe0ff */
[----:B------:R-:W-:Y:S01]  /*21c0*/  UIADD3.X UR43, UPT, UPT, URZ, UR23, URZ, UP0, !UPT ;  /* 0x00000017ff2b7290 */ /* 0x000fe200087fe4ff */
[----:B------:R-:W-:Y:S01]  /*21d0*/  UMOV UR40, 0x0 ;  /* 0x0000000000287882 */ /* 0x000fe20000000000 */
[----:B------:R-:W-:Y:S01]  /*21e0*/  UMOV UR41, 0x10000000 ;  /* 0x1000000000297882 */ /* 0x000fe20000000000 */
[----:B------:R-:W-:Y:S01]  /*21f0*/  UMOV UR10, UR34 ;  /* 0x00000022000a7c82 */ /* 0x000fe20008000000 */
[----:B------:R-:W-:Y:S01]  /*2200*/  UMOV UR12, UR36 ;  /* 0x00000024000c7c82 */ /* 0x000fe20008000000 */
[----:B------:R-:W-:Y:S01]  /*2210*/  UMOV UR9, UR33 ;  /* 0x0000002100097c82 */ /* 0x000fe20008000000 */
[----:B------:R2:W-:Y:S01]  /*2220*/  UTMALDG.3D.MULTICAST.2CTA [UR32], [UR44], UR6, desc[UR40] ;  /* 0x000028202c0073b4 */ /* 0x0005e20008211806 */
[----:B------:R-:W-:Y:S01]  /*2230*/  UMOV UR4, UR24 ;  /* 0x0000001800047c82 */ /* 0x000fe20008000000 */
[----:B------:R-:W-:Y:S01]  /*2240*/  UMOV UR7, UR29 ;  /* 0x0000001d00077c82 */ /* 0x000fe20008000000 */
[----:B------:R4:W-:Y:S01]  /*2250*/  UTMALDG.3D.2CTA [UR8], [UR42], desc[UR40] ;  /* 0x000028082a0075b4 */ /* 0x0009e20008211000 */
[----:B--2---:R-:W-:Y:S01]  /*2260*/  UIADD3 UR34, UPT, UPT, UR34, 0x20, URZ ;  /* 0x0000002022227890 */ /* 0x004fe2000fffe0ff */
[----:B------:R-:W-:Y:S11]  /*2270*/  BRA.U UP2, `(.L_x_32) ;  /* 0xfffffffd02487547 */ /* 0x000ff6000b83ffff */
.L_x_26:
[----:B------:R-:W-:Y:S01]  /*2280*/  ULEA UR5, UR29, UR15, 0x3 ;  /* 0x0000000f1d057291 */ /* 0x000fe2000f8e18ff */
[----:B--2-4-:R-:W-:Y:S01]  /*2290*/  SHF.L.U32 R0, R12, 0x1f, RZ ;  /* 0x0000001f0c007819 */ /* 0x014fe200000006ff */
[----:B------:R-:W-:Y:S01]  /*22a0*/  @!P1 SYNCS.ARRIVE.TRANS64.A1T0 RZ, [UR15+0x2a8], RZ ;  /* 0x0002a8ffffff99a7 */ /* 0x000fe2000810000f */
[----:B------:R-:W-:-:S06]  /*22b0*/  UISETP.GT.AND UP0, UPT, UR21, UR20, UPT ;  /* 0x000000141500728c */ /* 0x000fcc000bf04270 */
[----:B-1-3--:R1:W2:Y:S03]  /*22c0*/  SYNCS.PHASECHK.TRANS64.TRYWAIT P0, [UR5+0x148], R0 ;  /* 0x00014800ff0075a7 */ /* 0x00a2a60008001105 */
[----:B------:R-:W-:Y:S05]  /*22d0*/  BRA.U !UP0, `(.L_x_33) ;  /* 0x0000000108b87547 */ /* 0x000fea000b800000 */
[----:B------:R-:W-:Y:S01]  /*22e0*/  UIADD3 UR5, UPT, UPT, UR31, UR4, URZ ;  /* 0x000000041f057290 */ /* 0x000fe2000fffe0ff */
[----:B------:R-:W-:-:S11]  /*22f0*/  UMOV UR7, UR29 ;  /* 0x0000001d00077c82 */ /* 0x000fd60008000000 */
.L_x_39:
[----:B------:R-:W-:Y:S01]  /*2300*/  ULEA UR33, UR7, UR15, 0x3 ;  /* 0x0000000f07217291 */ /* 0x000fe2000f8e18ff */
[----:B--2---:R-:W-:Y:S01]  /*2310*/  @P3 MOV R2, 0x2800 ;  /* 0x0000280000023802 */ /* 0x004fe20000000f00 */
[----:B--2-4-:R-:W-:Y:S10]  /*2320*/  @P0 BRA `(.L_x_34) ;  /* 0x00000000000c0947 */ /* 0x014ff40003800000 */
[----:B------:R-:W-:-:S04]  /*2330*/  SHF.L.U32 R3, R12, 0x1f, RZ ;  /* 0x0000001f0c037819 */ /* 0x000fc800000006ff */
[----:B------:R-:W2:Y:S02]  /*2340*/  SYNCS.PHASECHK.TRANS64.TRYWAIT P0, [UR33+0x148], R3 ;  /* 0x00014803ff0075a7 */ /* 0x000ea40008001121 */
[----:B--2---:R-:W-:Y:S05]  /*2350*/  @!P0 BRA `(.L_x_35) ;  /* 0x0000006800508947 */ /* 0x004fea0003800000 */
.L_x_34:
[----:B------:R2:W-:Y:S01]  /*2360*/  @P3 SYNCS.ARRIVE.TRANS64 RZ, [UR33], R2 ;  /* 0x00000002ffff39a7 */ /* 0x0005e20008000021 */
[----:B------:R-:W-:-:S04]  /*2370*/  ULOP3.LUT UR6, UR26, 0x2, URZ, 0xfc, !UPT ;  /* 0x000000021a067892 */ /* 0x000fc8000f8efcff */
[----:B------:R-:W-:-:S09]  /*2380*/  UISETP.NE.AND UP0, UPT, UR6, 0x2, UPT ;  /* 0x000000020600788c */ /* 0x000fd2000bf05270 */
[----:B------:R-:W-:Y:S05]  /*2390*/  BRA.U UP0, `(.L_x_36) ;  /* 0x0000000100047547 */ /* 0x000fea000b800000 */
[----:B------:R-:W-:Y:S05]  /*23a0*/  BPT.TRAP 0x1 ;  /* 0x000000040000795c */ /* 0x000fea0000300000 */
.L_x_36:
[----:B------:R-:W-:Y:S04]  /*23b0*/  BSSY.RECONVERGENT B0, `(.L_x_37) ;  /* 0x0000003000007945 */ /* 0x000fe80003800200 */
[----:B------:R-:W-:Y:S05]  /*23c0*/  @!P2 BRA `(.L_x_38) ;  /* 0x000000000004a947 */ /* 0x000fea0003800000 */
[----:B------:R-:W-:Y:S05]  /*23d0*/  BPT.TRAP 0x1 ;  /* 0x000000040000795c */ /* 0x000fea0000300000 */
.L_x_38:
[----:B------:R-:W-:Y:S05]  /*23e0*/  BSYNC.RECONVERGENT B0 ;  /* 0x0000000000007941 */ /* 0x000fea0003800200 */
.L_x_37:
[----:B------:R-:W-:Y:S02]  /*23f0*/  UIADD3 UR29, UPT, UPT, UR7, 0x1, URZ ;  /* 0x00000001071d7890 */ /* 0x000fe4000fffe0ff */
[----:B------:R-:W-:Y:S02]  /*2400*/  UIADD3 UR44, UP1, UPT, UR22, 0x80, URZ ;  /* 0x00000080162c7890 */ /* 0x000fe4000ff3e0ff */
[----:B------:R-:W-:Y:S02]  /*2410*/  UISETP.NE.AND UP0, UPT, UR29, 0x29, UPT ;  /* 0x000000291d00788c */ /* 0x000fe4000bf05270 */
[----:B------:R-:W-:Y:S02]  /*2420*/  USHF.L.U32 UR34, UR4, 0x5, URZ ;  /* 0x0000000504227899 */ /* 0x000fe400080006ff */
[----:B------:R-:W-:Y:S02]  /*2430*/  USEL UR8, URZ, 0x1, UP0 ;  /* 0x00000001ff087887 */ /* 0x000fe40008000000 */
[----:B------:R-:W-:-:S02]  /*2440*/  USEL UR29, UR29, URZ, UP0 ;  /* 0x000000ff1d1d7287 */ /* 0x000fc40008000000 */
[----:B------:R-:W-:Y:S02]  /*2450*/  UIADD3 UR42, UP0, UPT, UR22, 0x180, URZ ;  /* 0x00000180162a7890 */ /* 0x000fe4000ff1e0ff */
[----:B------:R-:W-:Y:S01]  /*2460*/  ULEA UR6, UR29, UR15, 0x3 ;  /* 0x0000000f1d067291 */ /* 0x000fe2000f8e18ff */
[----:B------:R-:W-:Y:S01]  /*2470*/  LOP3.LUT R12, R12, UR8, RZ, 0x3c, !PT ;  /* 0x000000080c0c7c12 */ /* 0x000fe2000f8e3cff */
[----:B------:R-:W-:Y:S02]  /*2480*/  ULEA UR8, UR7, UR15, 0xa ;  /* 0x0000000f07087291 */ /* 0x000fe4000f8e50ff */
[----:B------:R-:W-:Y:S01]  /*2490*/  ULOP3.LUT UR33, UR33, 0xfefffff8, URZ, 0xc0, !UPT ;  /* 0xfefffff821217892 */ /* 0x000fe2000f8ec0ff */
[----:B-1----:R-:W-:Y:S01]  /*24a0*/  SHF.L.U32 R0, R12, 0x1f, RZ ;  /* 0x0000001f0c007819 */ /* 0x002fe200000006ff */
[----:B------:R-:W-:Y:S02]  /*24b0*/  ULEA UR32, UR7, UR38, 0xc ;  /* 0x0000002607207291 */ /* 0x000fe4000f8e60ff */
[----:B------:R-:W-:Y:S01]  /*24c0*/  UIADD3.X UR45, UPT, UPT, URZ, UR23, URZ, UP1, !UPT ;  /* 0x00000017ff2d7290 */ /* 0x000fe20008ffe4ff */
[----:B------:R3:W4:Y:S01]  /*24d0*/  SYNCS.PHASECHK.TRANS64.TRYWAIT P0, [UR6+0x148], R0 ;  /* 0x00014800ff0075a7 */ /* 0x0007220008001106 */
[----:B------:R-:W-:-:S02]  /*24e0*/  UPRMT UR6, URZ, 0x5410, UR13 ;  /* 0x00005410ff067896 */ /* 0x000fc4000800000d */
        /* <DEDUP_REMOVED lines=8> */
[----:B------:R-:W-:Y:S01]  /*2570*/  UIADD3 UR4, UPT, UPT, UR4, 0x1, URZ ;  /* 0x0000000104047890 */ /* 0x000fe2000fffe0ff */
[----:B------:R-:W-:-:S03]  /*2580*/  UMOV UR7, UR29 ;  /* 0x0000001d00077c82 */ /* 0x000fc60008000000 */
[----:B------:R-:W-:Y:S01]  /*2590*/  UISETP.NE.AND UP0, UPT, UR4, UR5, UPT ;  /* 0x000000050400728c */ /* 0x000fe2000bf05270 */
[----:B------:R3:W-:Y:S08]  /*25a0*/  UTMALDG.3D.2CTA [UR8], [UR42], desc[UR40] ;  /* 0x000028082a0075b4 */ /* 0x0007f00008211000 */
[----:B---3--:R-:W-:Y:S05]  /*25b0*/  BRA.U UP0, `(.L_x_39) ;  /* 0xfffffffd00507547 */ /* 0x008fea000b83ffff */
.L_x_33:
[C---:B------:R-:W-:Y:S01]  /*25c0*/  LEA R3, R11.reuse, UR15, 0x3 ;  /* 0x0000000f0b037c11 */ /* 0x040fe2000f8e18ff */
[----:B------:R-:W-:Y:S01]  /*25d0*/  NOP ;  /* 0x0000000000007918 */ /* 0x000fe20000000000 */
[----:B-1----:R-:W-:Y:S02]  /*25e0*/  SHF.L.U32 R0, R10, 0x1f, RZ ;  /* 0x0000001f0a007819 */ /* 0x002fe400000006ff */
[----:B------:R-:W-:Y:S02]  /*25f0*/  LEA R4, R11, UR15, 0x4 ;  /* 0x0000000f0b047c11 */ /* 0x000fe4000f8e20ff */
[----:B--2-4-:R-:W1:Y:S02]  /*2600*/  SYNCS.PHASECHK.TRANS64.TRYWAIT P0, [R3+URZ+0x2b0], R0 ;  /* 0x0002b000030075a7 */ /* 0x014e6400080011ff */
[----:B-1----:R-:W-:Y:S05]  /*2610*/  @!P0 BRA `(.L_x_40) ;  /* 0x0000006400b88947 */ /* 0x002fea0003800000 */
.L_x_154:
[----:B------:R-:W2:Y:S01]  /*2620*/  LDS.128 R4, [R4+0x340] ;  /* 0x0003400004047984 */ /* 0x000ea20000000c00 */
[----:B------:R-:W-:Y:S01]  /*2630*/  UISETP.GE.AND UP0, UPT, UR37, 0x1, UPT ;  /* 0x000000012500788c */ /* 0x000fe2000bf06270 */
[----:B------:R-:W-:Y:S01]  /*2640*/  @!PT LDS RZ, [RZ] ;  /* 0x00000000fffff984 */ /* 0x000fe20000000800 */
[----:B------:R-:W-:Y:S01]  /*2650*/  @!PT LDS RZ, [RZ] ;  /* 0x00000000fffff984 */ /* 0x000fe20000000800 */
[----:B------:R-:W-:Y:S01]  /*2660*/  @!PT LDS RZ, [RZ] ;  /* 0x00000000fffff984 */ /* 0x000fe20000000800 */
[----:B------:R-:W-:Y:S01]  /*2670*/  @!PT LDS RZ, [RZ] ;  /* 0x00000000fffff984 */ /* 0x000fe20000000800 */
[----:B------:R3:W-:Y:S06]  /*2680*/  MEMBAR.ALL.CTA ;  /* 0x0000000000007992 */ /* 0x0007ec0000008000 */
[----:B---3--:R-:W3:Y:S01]  /*2690*/  FENCE.VIEW.ASYNC.S ;  /* 0x00000000000073c6 */ /* 0x008ee20000000000 */
[----:B--2---:R-:W-:-:S13]  /*26a0*/  LOP3.LUT P0, RZ, R6, 0x1, RZ, 0xc0, !PT ;  /* 0x0000000106ff7812 */ /* 0x004fda000780c0ff */
[----:B---3--:R-:W-:Y:S01]  /*26b0*/  VOTEU.ANY UP1, P0 ;  /* 0x0000000000ff7886 */ /* 0x008fe20000020100 */
[----:B------:R-:W-:-:S13]  /*26c0*/  PLOP3.LUT P0, PT, PT, PT, UP1, 0x80, 0x8 ;  /* 0x000000000008781c */ /* 0x000fda0003f0f018 */
[----:B-1----:R-:W-:Y:S02]  /*26d0*/  @P0 LOP3.LUT R0, R5, 0xffff, RZ, 0xc0, !PT ;  /* 0x0000ffff05000812 */ /* 0x002fe400078ec0ff */
[----:B------:R-:W-:Y:S02]  /*26e0*/  @P0 MOV R2, R4 ;  /* 0x0000000400020202 */ /* 0x000fe40000000f00 */
[----:B------:R-:W-:Y:S01]  /*26f0*/  @P0 R2UR UR5, R0 ;  /* 0x00000000000502ca */ /* 0x000fe200000e0000 */
[----:B------:R-:W-:Y:S01]  /*2700*/  VIADD R0, R3, 0x2c0 ;  /* 0x000002c003007836 */ /* 0x000fe20000000000 */
[----:B------:R-:W-:Y:S02]  /*2710*/  @P0 SHF.R.U32.HI R4, RZ, 0x10, R5 ;  /* 0x00000010ff040819 */ /* 0x000fe40000011605 */
[----:B------:R-:W-:Y:S02]  /*2720*/  @P0 R2UR UR6, R2 ;  /* 0x00000000020602ca */ /* 0x000fe400000e0000 */
[----:B------:R-:W-:-:S02]  /*2730*/  PRMT R0, RZ, 0x654, R0 ;  /* 0x00000654ff007816 */ /* 0x000fc40000000000 */
[----:B------:R-:W-:Y:S02]  /*2740*/  @P0 R2UR UR4, R4 ;  /* 0x00000000040402ca */ /* 0x000fe400000e0000 */
[----:B------:R1:W-:Y:S03]  /*2750*/  SYNCS.ARRIVE.TRANS64.RED.A1T0 RZ, [R0+URZ], RZ ;  /* 0x000000ff00ff79a7 */ /* 0x0003e600081004ff */
[----:B------:R-:W-:-:S04]  /*2760*/  @UP1 UMOV UR27, UR5 ;  /* 0x00000005001b1c82 */ /* 0x000fc80008000000 */
[----:B------:R-:W-:-:S04]  /*2770*/  @UP1 UMOV UR28, UR6 ;  /* 0x00000006001c1c82 */ /* 0x000fc80008000000 */
[----:B------:R-:W-:Y:S01]  /*2780*/  @UP1 UMOV UR36, UR4 ;  /* 0x0000000400241c82 */ /* 0x000fe20008000000 */
[----:B------:R-:W-:Y:S05]  /*2790*/  BRA.U !UP0, `(.L_x_41) ;  /* 0x0000000108b87547 */ /* 0x000fea000b800000 */
[----:B------:R-:W2:Y:S01]  /*27a0*/  LDCU.128 UR4, c[0x0][0xb10] ;  /* 0x00016200ff0477ac */ /* 0x000ea20008000c00 */
[----:B------:R-:W3:Y:S01]  /*27b0*/  LDCU UR10, c[0x0][0xb20] ;  /* 0x00016400ff0a77ac */ /* 0x000ee20008000800 */
[----:B------:R-:W4:Y:S01]  /*27c0*/  LDCU UR11, c[0x0][0xb0c] ;  /* 0x00016180ff0b77ac */ /* 0x000f220008000800 */
[----:B------:R-:W1:Y:S01]  /*27d0*/  LDCU.64 UR8, c[0x0][0xb28] ;  /* 0x00016500ff0877ac */ /* 0x000e620008000a00 */
[----:B------:R-:W-:Y:S02]  /*27e0*/  UISETP.NE.AND UP3, UPT, UR37, 0x1, UPT ;  /* 0x000000012500788c */ /* 0x000fe4000bf65270 */
[----:B--2---:R-:W-:Y:S02]  /*27f0*/  UIMAD.WIDE.U32 UR40, UR16, UR7, URZ ;  /* 0x00000007102872a5 */ /* 0x004fe4000f8e00ff */
[----:B------:R-:W-:Y:S02]  /*2800*/  UIMAD.WIDE.U32 UR32, UR27, UR7, URZ ;  /* 0x000000071b2072a5 */ /* 0x000fe4000f8e00ff */
[----:B------:R-:W-:-:S02]  /*2810*/  UIMAD.WIDE.U32 UR34, UR17, UR4, URZ ;  /* 0x00000004112272a5 */ /* 0x000fc4000f8e00ff */
[----:B------:R-:W-:Y:S01]  /*2820*/  UISETP.NE.AND UP0, UPT, UR6, 0x1, UPT ;  /* 0x000000010600788c */ /* 0x000fe2000bf05270 */
[----:B------:R-:W-:Y:S01]  /*2830*/  UMOV UR7, UR41 ;  /* 0x0000002900077c82 */ /* 0x000fe20008000000 */
[----:B----4-:R-:W-:Y:S02]  /*2840*/  UISETP.NE.AND UP2, UPT, UR11, 0x1, UPT ;  /* 0x000000010b00788c */ /* 0x010fe4000bf45270 */
[----:B---3--:R-:W-:Y:S02]  /*2850*/  USHF.R.U32.HI UR7, URZ, UR10, UR7 ;  /* 0x0000000aff077299 */ /* 0x008fe40008011607 */
[----:B------:R-:W-:Y:S02]  /*2860*/  USHF.R.U32.HI UR12, URZ, UR5, UR35 ;  /* 0x00000005ff0c7299 */ /* 0x000fe40008011623 */
[----:B------:R-:W-:Y:S02]  /*2870*/  USEL UR7, UR16, UR7, !UP0 ;  /* 0x0000000710077287 */ /* 0x000fe4000c000000 */
[----:B------:R-:W-:-:S02]  /*2880*/  USEL UR12, UR17, UR12, !UP2 ;  /* 0x0000000c110c7287 */ /* 0x000fc4000d000000 */
[----:B-1----:R-:W-:Y:S02]  /*2890*/  UIMAD.WIDE.U32 UR40, UR7, UR8, URZ ;  /* 0x00000008072872a5 */ /* 0x002fe4000f8e00ff */
        /* <DEDUP_REMOVED lines=30> */
.L_x_41:
[----:B------:R-:W2:Y:S02]  /*2a80*/  LDCU UR4, c[0x0][0xb30] ;  /* 0x00016600ff0477ac */ /* 0x000ea40008000800 */
[----:B--2---:R-:W-:-:S09]  /*2a90*/  UISETP.NE.AND UP0, UPT, UR4, 0x1, UPT ;  /* 0x000000010400788c */ /* 0x004fd2000bf05270 */
        /* <DEDUP_REMOVED lines=13> */
[----:B------:R-:W-:Y:S02]  /*2b70*/  UIADD3 UR4, UPT, UPT, UR5, -UR8, URZ ;  /* 0x8000000805047290 */ /* 0x000fe4000fffe0ff */
[----:B------:R-:W-:Y:S02]  /*2b80*/  UIADD3 UR5, UPT, UPT, -UR5, UR8, URZ ;  /* 0x0000000805057290 */ /* 0x000fe4000fffe1ff */
[----:B------:R-:W-:Y:S02]  /*2b90*/  UIMAD UR27, UR4, UR6, UR27 ;  /* 0x00000006041b72a4 */ /* 0x000fe4000f8e021b */
[----:B------:R-:W-:-:S12]  /*2ba0*/  UIMAD UR28, UR5, UR9, UR28 ;  /* 0x00000009051c72a4 */ /* 0x000fd8000f8e021c */
.L_x_42:
[----:B------:R-:W-:Y:S01]  /*2bb0*/  VIADD R11, R11, 0x1 ;  /* 0x000000010b0b7836 */ /* 0x000fe20000000000 */
[----:B------:R-:W-:Y:S01]  /*2bc0*/  PLOP3.LUT P1, PT, PT, PT, PT, 0x80, 0x8 ;  /* 0x000000000008781c */ /* 0x000fe20003f2f070 */
[----:B------:R-:W-:Y:S02]  /*2bd0*/  UIADD3 UR50, UPT, UPT, UR28, UR49, URZ ;  /* 0x000000311c327290 */ /* 0x000fe4000fffe0ff */
[----:B------:R-:W-:Y:S01]  /*2be0*/  UIADD3 UR51, UPT, UPT, UR27, UR48, URZ ;  /* 0x000000301b337290 */ /* 0x000fe2000fffe0ff */
[----:B------:R-:W-:-:S04]  /*2bf0*/  ISETP.NE.AND P0, PT, R11, 0x2, PT ;  /* 0x000000020b00780c */ /* 0x000fc80003f05270 */
[----:B-1----:R-:W-:Y:S02]  /*2c00*/  SEL R0, RZ, 0x1, P0 ;  /* 0x00000001ff007807 */ /* 0x002fe40000000000 */
[----:B------:R-:W-:Y:S02]  /*2c10*/  SEL R11, R11, RZ, P0 ;  /* 0x000000ff0b0b7207 */ /* 0x000fe40000000000 */
[----:B------:R-:W-:Y:S01]  /*2c20*/  LOP3.LUT R10, R10, R0, RZ, 0x3c, !PT ;  /* 0x000000000a0a7212 */ /* 0x000fe200078e3cff */
[----:B------:R-:W-:Y:S06]  /*2c30*/  BRA.U UP1, `(.L_x_43) ;  /* 0xfffffff101707547 */ /* 0x000fec000b83ffff */
[----:B------:R-:W-:Y:S01]  /*2c40*/  UIADD3 UR15, UPT, UPT, UR15, 0x148, URZ ;  /* 0x000001480f0f7890 */ /* 0x000fe2000fffe0ff */
[----:B------:R-:W-:-:S03]  /*2c50*/  SHF.L.U32 R2, R12, 0x1f, RZ ;  /* 0x0000001f0c027819 */ /* 0x000fc600000006ff */
[----:B------:R-:W-:-:S09]  /*2c60*/  ULEA UR4, UR29, UR15, 0x3 ;  /* 0x0000000f1d047291 */ /* 0x000fd2000f8e18ff */
[----:B------:R-:W1:Y:S02]  /*2c70*/  SYNCS.PHASECHK.TRANS64.TRYWAIT P0, [UR4], R2 ;  /* 0x00000002ff0075a7 */ /* 0x000e640008001104 */
[----:B-1----:R-:W-:Y:S05]  /*2c80*/  @!P0 BRA `(.L_x_44) ;  /* 0x0000006000308947 */ /* 0x002fea0003800000 */
.L_x_156:
[----:B------:R-:W-:-:S04]  /*2c90*/  UIADD3 UR5, UPT, UPT, UR29, 0x1, URZ ;  /* 0x000000011d057890 */ /* 0x000fc8000fffe0ff */
[----:B------:R-:W-:-:S04]  /*2ca0*/  UISETP.NE.AND UP0, UPT, UR5, 0x29, UPT ;  /* 0x000000290500788c */ /* 0x000fc8000bf05270 */
[----:B------:R-:W-:Y:S02]  /*2cb0*/  USEL UR6, URZ, 0x1, UP0 ;  /* 0x00000001ff067887 */ /* 0x000fe40008000000 */
[----:B------:R-:W-:-:S04]  /*2cc0*/  USEL UR5, UR5, URZ, UP0 ;  /* 0x000000ff05057287 */ /* 0x000fc80008000000 */
[----:B------:R-:W-:Y:S01]  /*2cd0*/  ULEA UR4, UR5, UR15, 0x3 ;  /* 0x0000000f05047291 */ /* 0x000fe2000f8e18ff */
[----:B-1----:R-:W-:-:S04]  /*2ce0*/  LOP3.LUT R2, R12, UR6, RZ, 0x3c, !PT ;  /* 0x000000060c027c12 */ /* 0x002fc8000f8e3cff */
[----:B------:R-:W-:-:S04]  /*2cf0*/  SHF.L.U32 R3, R2, 0x1f, RZ ;  /* 0x0000001f02037819 */ /* 0x000fc800000006ff */
[----:B------:R-:W1:Y:S02]  /*2d00*/  SYNCS.PHASECHK.TRANS64.TRYWAIT P0, [UR4], R3 ;  /* 0x00000003ff0075a7 */ /* 0x000e640008001104 */
[----:B-1----:R-:W-:Y:S05]  /*2d10*/  @!P0 BRA `(.L_x_45) ;  /* 0x0000006000248947 */ /* 0x002fea0003800000 */
.L_x_158:
[----:B------:R-:W-:-:S04]  /*2d20*/  UIADD3 UR5, UPT, UPT, UR5, 0x1, URZ ;  /* 0x0000000105057890 */ /* 0x000fc8000fffe0ff */
[----:B------:R-:W-:-:S04]  /*2d30*/  UISETP.NE.AND UP0, UPT, UR5, 0x29, UPT ;  /* 0x000000290500788c */ /* 0x000fc8000bf05270 */
[----:B------:R-:W-:Y:S02]  /*2d40*/  USEL UR6, URZ, 0x1, UP0 ;  /* 0x00000001ff067887 */ /* 0x000fe40008000000 */
[----:B------:R-:W-:-:S04]  /*2d50*/  USEL UR5, UR5, URZ, UP0 ;  /* 0x000000ff05057287 */ /* 0x000fc80008000000 */
[----:B------:R-:W-:Y:S01]  /*2d60*/  ULEA UR4, UR5, UR15, 0x3 ;  /* 0x0000000f05047291 */ /* 0x000fe2000f8e18ff */
[----:B------:R-:W-:-:S04]  /*2d70*/  LOP3.LUT R2, R2, UR6, RZ, 0x3c, !PT ;  /* 0x0000000602027c12 */ /* 0x000fc8000f8e3cff */
[----:B-1----:R-:W-:-:S04]  /*2d80*/  SHF.L.U32 R3, R2, 0x1f, RZ ;  /* 0x0000001f02037819 */ /* 0x002fc800000006ff */
[----:B------:R-:W1:Y:S02]  /*2d90*/  SYNCS.PHASECHK.TRANS64.TRYWAIT P0, [UR4], R3 ;  /* 0x00000003ff0075a7 */ /* 0x000e640008001104 */
[----:B-1----:R-:W-:Y:S05]  /*2da0*/  @!P0 BRA `(.L_x_46) ;  /* 0x0000006000188947 */ /* 0x002fea0003800000 */
.L_x_160:
        /* <DEDUP_REMOVED lines=9> */
.L_x_162:
        /* <DEDUP_REMOVED lines=9> */
.L_x_164:
        /* <DEDUP_REMOVED lines=9> */
.L_x_166:
        /* <DEDUP_REMOVED lines=9> */
.L_x_168:
        /* <DEDUP_REMOVED lines=9> */
.L_x_170:
        /* <DEDUP_REMOVED lines=9> */
.L_x_172:
        /* <DEDUP_REMOVED lines=9> */
.L_x_174:
        /* <DEDUP_REMOVED lines=9> */
.L_x_176:
        /* <DEDUP_REMOVED lines=9> */
.L_x_178:
        /* <DEDUP_REMOVED lines=9> */
.L_x_180:
        /* <DEDUP_REMOVED lines=9> */
.L_x_182:
        /* <DEDUP_REMOVED lines=9> */
.L_x_184:
        /* <DEDUP_REMOVED lines=9> */
.L_x_186:
        /* <DEDUP_REMOVED lines=9> */
.L_x_188:
        /* <DEDUP_REMOVED lines=9> */
.L_x_190:
        /* <DEDUP_REMOVED lines=9> */
.L_x_192:
        /* <DEDUP_REMOVED lines=9> */
.L_x_194:
        /* <DEDUP_REMOVED lines=9> */
.L_x_196:
        /* <DEDUP_REMOVED lines=9> */
.L_x_198:
        /* <DEDUP_REMOVED lines=9> */
.L_x_200:
        /* <DEDUP_REMOVED lines=9> */
.L_x_202:
        /* <DEDUP_REMOVED lines=9> */
.L_x_204:
        /* <DEDUP_REMOVED lines=9> */
.L_x_206:
        /* <DEDUP_REMOVED lines=9> */
.L_x_208:
        /* <DEDUP_REMOVED lines=9> */
.L_x_210:
        /* <DEDUP_REMOVED lines=9> */
.L_x_212:
        /* <DEDUP_REMOVED lines=9> */
.L_x_214:
        /* <DEDUP_REMOVED lines=9> */
.L_x_216:
        /* <DEDUP_REMOVED lines=9> */
.L_x_218:
        /* <DEDUP_REMOVED lines=9> */
.L_x_220:
        /* <DEDUP_REMOVED lines=9> */
.L_x_222:
        /* <DEDUP_REMOVED lines=9> */
.L_x_224:
        /* <DEDUP_REMOVED lines=9> */
.L_x_226:
        /* <DEDUP_REMOVED lines=9> */
.L_x_228:
        /* <DEDUP_REMOVED lines=9> */
.L_x_230:
        /* <DEDUP_REMOVED lines=9> */
.L_x_232:
        /* <DEDUP_REMOVED lines=9> */
.L_x_234:
[----:B------:R-:W-:-:S04]  /*4280*/  UIADD3 UR5, UPT, UPT, UR5, 0x1, URZ ;  /* 0x0000000105057890 */ /* 0x000fc8000fffe0ff */
[----:B------:R-:W-:-:S04]  /*4290*/  UISETP.NE.AND UP0, UPT, UR5, 0x29, UPT ;  /* 0x000000290500788c */ /* 0x000fc8000bf05270 */
[----:B------:R-:W-:Y:S02]  /*42a0*/  USEL UR4, URZ, 0x1, UP0 ;  /* 0x00000001ff047887 */ /* 0x000fe40008000000 */
[----:B------:R-:W-:-:S04]  /*42b0*/  USEL UR5, UR5, URZ, UP0 ;  /* 0x000000ff05057287 */ /* 0x000fc80008000000 */
[----:B------:R-:W-:Y:S01]  /*42c0*/  ULEA UR5, UR5, UR15, 0x3 ;  /* 0x0000000f05057291 */ /* 0x000fe2000f8e18ff */
[----:B------:R-:W-:-:S04]  /*42d0*/  LOP3.LUT R2, R2, UR4, RZ, 0x3c, !PT ;  /* 0x0000000402027c12 */ /* 0x000fc8000f8e3cff */
[----:B------:R-:W-:Y:S01]  /*42e0*/  SHF.L.U32 R2, R2, 0x1f, RZ ;  /* 0x0000001f02027819 */ /* 0x000fe200000006ff */
[----:B-1----:R-:W-:-:S07]  /*42f0*/  IMAD.U32 R0, RZ, RZ, UR5 ;  /* 0x00000005ff007e24 */ /* 0x002fce000f8e00ff */
.L_x_84:
[----:B-1----:R1:W2:Y:S02]  /*4300*/  SYNCS.PHASECHK.TRANS64.TRYWAIT P0, [R0+URZ], R2 ;  /* 0x00000002000075a7 */ /* 0x0022a400080011ff */
[----:B--2---:R-:W-:Y:S05]  /*4310*/  @!P0 NANOSLEEP.SYNCS 0x989680 ;  /* 0x009896800000895d */ /* 0x004fea0003900000 */
[----:B------:R-:W2:Y:S02]  /*4320*/  @!P0 SYNCS.PHASECHK.TRANS64 P0, [R0+URZ], R2 ;  /* 0x00000002000085a7 */ /* 0x000ea400080010ff */
[----:B--2---:R-:W-:Y:S05]  /*4330*/  @P0 EXIT ;  /* 0x000000000000094d */ /* 0x004fea0003800000 */
[----:B------:R-:W-:Y:S05]  /*4340*/  BRA `(.L_x_84) ;  /* 0xfffffffc00ec7947 */ /* 0x000fea000383ffff */
.L_x_23:
[----:B------:R-:W-:-:S04]  /*4350*/  UISETP.NE.AND UP0, UPT, UR54, URZ, UPT ;  /* 0x000000ff3600728c */ /* 0x000fc8000bf05270 */
[----:B------:R-:W-:-:S09]  /*4360*/  UISETP.NE.OR UP0, UPT, UR11, 0x1, UP0 ;  /* 0x000000010b00788c */ /* 0x000fd20008705670 */
[----:B------:R-:W-:Y:S05]  /*4370*/  BRA.U UP0, `(.L_x_85) ;  /* 0x0000000500487547 */ /* 0x000fea000b800000 */
[----:B------:R-:W-:Y:S01]  /*4380*/  ISETP.GE.U32.AND P2, PT, R0, 0x8, PT ;  /* 0x000000080000780c */ /* 0x000fe20003f46070 */
[----:B------:R-:W-:Y:S01]  /*4390*/  IMAD.MOV.U32 R12, RZ, RZ, 0x1 ;  /* 0x00000001ff0c7424 */ /* 0x000fe200078e00ff */
[----:B------:R-:W-:Y:S02]  /*43a0*/  CS2R R10, SRZ ;  /* 0x00000000000a7805 */ /* 0x000fe4000001ff00 */
[----:B------:R-:W-:Y:S01]  /*43b0*/  CS2R R8, SRZ ;  /* 0x0000000000087805 */ /* 0x000fe2000001ff00 */
[----:B------:R-:W-:Y:S01]  /*43c0*/  UMOV UR4, 0x400 ;  /* 0x0000040000047882 */ /* 0x000fe20000000000 */
[----:B------:R-:W-:Y:S01]  /*43d0*/  UMOV UR6, URZ ;  /* 0x000000ff00067c82 */ /* 0x000fe20008000000 */
[----:B------:R-:W-:-:S12]  /*43e0*/  ULEA UR54, UR54, UR4, 0x18 ;  /* 0x0000000436367291 */ /* 0x000fd8000f8ec0ff */
.L_x_89:
[----:B------:R-:W-:Y:S02]  /*43f0*/  LEA R2, R8, UR54, 0x3 ;  /* 0x0000003608027c11 */ /* 0x000fe4000f8e18ff */
[----:B------:R-:W-:-:S03]  /*4400*/  SHF.L.U32 R4, R9, 0x1f, RZ ;  /* 0x0000001f09047819 */ /* 0x000fc600000006ff */
[----:B------:R-:W-:Y:S01]  /*4410*/  VIADD R5, R2, 0x320 ;  /* 0x0000032002057836 */ /* 0x000fe20000000000 */
[----:B------:R-:W2:Y:S02]  /*4420*/  SYNCS.PHASECHK.TRANS64.TRYWAIT P0, [R2+URZ+0x310], R4 ;  /* 0x00031004020075a7 */ /* 0x000ea400080011ff */
[----:B--2---:R-:W-:Y:S05]  /*4430*/  @!P0 BRA `(.L_x_86) ;  /* 0x0000005800048947 */ /* 0x004fea0003800000 */
.L_x_235:
[----:B------:R-:W-:Y:S01]  /*4440*/  ULEA UR5, UR6, UR54, 0x3 ;  /* 0x0000003606057291 */ /* 0x000fe2000f8e18ff */
[----:B--2---:R-:W-:Y:S01]  /*4450*/  PRMT R2, RZ, 0x654, R5 ;  /* 0x00000654ff027816 */ /* 0x004fe20000000005 */
[----:B------:R-:W-:Y:S01]  /*4460*/  @!P2 IMAD.MOV.U32 R4, RZ, RZ, 0x10 ;  /* 0x00000010ff04a424 */ /* 0x000fe200078e00ff */
[----:B------:R-:W-:Y:S01]  /*4470*/  SHF.L.U32 R5, R12, 0x1f, RZ ;  /* 0x0000001f0c057819 */ /* 0x000fe200000006ff */
[----:B------:R-:W-:Y:S01]  /*4480*/  UIADD3 UR4, UPT, UPT, UR5, 0x2b0, URZ ;  /* 0x000002b005047890 */ /* 0x000fe2000fffe0ff */
[----:B------:R2:W-:Y:S05]  /*4490*/  SYNCS.ARRIVE.TRANS64.RED.A1T0 RZ, [R2+URZ], RZ ;  /* 0x000000ff02ff79a7 */ /* 0x0005ea00081004ff */
[----:B------:R-:W-:Y:S01]  /*44a0*/  IMAD.U32 R6, RZ, RZ, UR4 ;  /* 0x00000004ff067e24 */ /* 0x000fe2000f8e00ff */
[----:B------:R-:W3:Y:S04]  /*44b0*/  SYNCS.PHASECHK.TRANS64.TRYWAIT P0, [UR5+0x2c0], R5 ;  /* 0x0002c005ff0075a7 */ /* 0x000ee80008001105 */
[----:B------:R-:W-:Y:S01]  /*44c0*/  PRMT R6, R0, 0x654, R6 ;  /* 0x0000065400067816 */ /* 0x000fe20000000006 */
[----:B--23--:R-:W-:Y:S06]  /*44d0*/  @!P0 BRA `(.L_x_87) ;  /* 0x0000005400f08947 */ /* 0x00cfec0003800000 */
.L_x_237:
[----:B------:R-:W-:Y:S01]  /*44e0*/  ULEA UR4, UR6, UR54, 0x4 ;  /* 0x0000003606047291 */ /* 0x000fe2000f8e20ff */
[----:B------:R-:W-:Y:S01]  /*44f0*/  SEL R3, R6, R3, !P2 ;  /* 0x0000000306037207 */ /* 0x000fe20005000000 */
[----:B------:R-:W-:Y:S01]  /*4500*/  UIADD3 UR5, UPT, UPT, UR5, 0x2b0, URZ ;  /* 0x000002b005057890 */ /* 0x000fe2000fffe0ff */
[----:B--2---:R-:W-:Y:S01]  /*4510*/  LEA R2, R11, UR54, 0x3 ;  /* 0x000000360b027c11 */ /* 0x004fe2000f8e18ff */
[----:B------:R-:W-:Y:S01]  /*4520*/  UIADD3 UR4, UPT, UPT, UR4, 0x340, URZ ;  /* 0x0000034004047890 */ /* 0x000fe2000fffe0ff */
[----:B------:R2:W-:Y:S01]  /*4530*/  @!P2 SYNCS.ARRIVE.TRANS64.RED RZ, [R3+URZ], R4 ;  /* 0x0000000403ffa9a7 */ /* 0x0005e200080004ff */
[----:B------:R-:W-:Y:S01]  /*4540*/  UIADD3 UR6, UPT, UPT, UR6, 0x1, URZ ;  /* 0x0000000106067890 */ /* 0x000fe2000fffe0ff */
[----:B------:R-:W-:-:S03]  /*4550*/  VIADD R8, R8, 0x1 ;  /* 0x0000000108087836 */ /* 0x000fc60000000000 */
[----:B------:R-:W-:Y:S02]  /*4560*/  UISETP.NE.AND UP0, UPT, UR6, 0x2, UPT ;  /* 0x000000020600788c */ /* 0x000fe4000bf05270 */
[----:B------:R-:W-:Y:S01]  /*4570*/  ISETP.NE.AND P0, PT, R8, 0x2, PT ;  /* 0x000000020800780c */ /* 0x000fe20003f05270 */
[----:B------:R-:W-:Y:S06]  /*4580*/  UGETNEXTWORKID.BROADCAST [UR4], [UR5] ;  /* 0x00000000040073ca */ /* 0x000fec0008000100 */
[----:B------:R-:W-:Y:S02]  /*4590*/  USEL UR4, URZ, 0x1, UP0 ;  /* 0x00000001ff047887 */ /* 0x000fe40008000000 */
[----:B------:R-:W-:-:S04]  /*45a0*/  USEL UR6, UR6, URZ, UP0 ;  /* 0x000000ff06067287 */ /* 0x000fc80008000000 */
[----:B------:R-:W-:Y:S02]  /*45b0*/  LOP3.LUT R12, R12, UR4, RZ, 0x3c, !PT ;  /* 0x000000040c0c7c12 */ /* 0x000fe4000f8e3cff */
[----:B--2---:R-:W-:-:S04]  /*45c0*/  SHF.L.U32 R4, R10, 0x1f, RZ ;  /* 0x0000001f0a047819 */ /* 0x004fc800000006ff */
[----:B------:R-:W2:Y:S02]  /*45d0*/  SYNCS.PHASECHK.TRANS64.TRYWAIT P1, [R2+URZ+0x2b0], R4 ;  /* 0x0002b004020075a7 */ /* 0x000ea400080211ff */
[----:B--2---:R-:W-:Y:S05]  /*45e0*/  @!P1 BRA `(.L_x_88) ;  /* 0x0000005400c49947 */ /* 0x004fea0003800000 */
.L_x_238:
[C---:B--2---:R-:W-:Y:S01]  /*45f0*/  LEA R4, R11.reuse, UR54, 0x4 ;  /* 0x000000360b047c11 */ /* 0x044fe2000f8e20ff */
[----:B------:R-:W-:Y:S01]  /*4600*/  VIADD R2, R2, 0x2c0 ;  /* 0x000002c002027836 */ /* 0x000fe20000000000 */
[----:B------:R-:W-:Y:S01]  /*4610*/  SEL R8, R8, RZ, P0 ;  /* 0x000000ff08087207 */ /* 0x000fe20000000000 */
[----:B------:R-:W-:-:S03]  /*4620*/  VIADD R11, R11, 0x1 ;  /* 0x000000010b0b7836 */ /* 0x000fc60000000000 */
[----:B------:R-:W2:Y:S01]  /*4630*/  LDS.128 R4, [R4+0x340] ;  /* 0x0003400004047984 */ /* 0x000ea20000000c00 */
[----:B------:R-:W-:Y:S02]  /*4640*/  PRMT R2, RZ, 0x654, R2 ;  /* 0x00000654ff027816 */ /* 0x000fe40000000002 */
[C---:B------:R-:W-:Y:S01]  /*4650*/  ISETP.NE.AND P1, PT, R11.reuse, 0x2, PT ;  /* 0x000000020b00780c */ /* 0x040fe20003f25270 */
[----:B------:R-:W-:Y:S01]  /*4660*/  @!PT LDS RZ, [RZ] ;  /* 0x00000000fffff984 */ /* 0x000fe20000000800 */
[----:B------:R-:W-:Y:S01]  /*4670*/  @!PT LDS RZ, [RZ] ;  /* 0x00000000fffff984 */ /* 0x000fe20000000800 */
[----:B------:R-:W-:Y:S01]  /*4680*/  @!PT LDS RZ, [RZ] ;  /* 0x00000000fffff984 */ /* 0x000fe20000000800 */
[----:B------:R-:W-:Y:S01]  /*4690*/  @!PT LDS RZ, [RZ] ;  /* 0x00000000fffff984 */ /* 0x000fe20000000800 */
[----:B------:R3:W-:Y:S06]  /*46a0*/  MEMBAR.ALL.CTA ;  /* 0x0000000000007992 */ /* 0x0007ec0000008000 */
[----:B---3--:R-:W3:Y:S01]  /*46b0*/  FENCE.VIEW.ASYNC.S ;  /* 0x00000000000073c6 */ /* 0x008ee20000000000 */
[----:B------:R-:W-:Y:S01]  /*46c0*/  SEL R11, R11, RZ, P1 ;  /* 0x000000ff0b0b7207 */ /* 0x000fe20000800000 */
[----:B---3--:R3:W-:Y:S01]  /*46d0*/  SYNCS.ARRIVE.TRANS64.RED.A1T0 RZ, [R2+URZ], RZ ;  /* 0x000000ff02ff79a7 */ /* 0x0087e200081004ff */
[----:B--2---:R-:W-:-:S02]  /*46e0*/  LOP3.LUT P3, RZ, R6, 0x1, RZ, 0xc0, !PT ;  /* 0x0000000106ff7812 */ /* 0x004fc4000786c0ff */
[----:B------:R-:W-:-:S04]  /*46f0*/  SEL R4, RZ, 0x1, P1 ;  /* 0x00000001ff047807 */ /* 0x000fc80000800000 */
[----:B------:R-:W-:Y:S02]  /*4700*/  LOP3.LUT R10, R10, R4, RZ, 0x3c, !PT ;  /* 0x000000040a0a7212 */ /* 0x000fe400078e3cff */
[----:B---3--:R-:W-:-:S04]  /*4710*/  SEL R2, RZ, 0x1, P0 ;  /* 0x00000001ff027807 */ /* 0x008fc80000000000 */
[----:B------:R-:W-:Y:S01]  /*4720*/  LOP3.LUT R9, R9, R2, RZ, 0x3c, !PT ;  /* 0x0000000209097212 */ /* 0x000fe200078e3cff */
[----:B------:R-:W-:Y:S06]  /*4730*/  @P3 BRA `(.L_x_89) ;  /* 0xfffffffc002c3947 */ /* 0x000fec000383ffff */
[----:B------:R-:W-:Y:S01]  /*4740*/  ULEA UR5, UR6, UR54, 0x3 ;  /* 0x0000003606057291 */ /* 0x000fe2000f8e18ff */
[----:B------:R-:W-:-:S08]  /*4750*/  SHF.L.U32 R2, R12, 0x1f, RZ ;  /* 0x0000001f0c027819 */ /* 0x000fd000000006ff */
[----:B------:R-:W2:Y:S02]  /*4760*/  SYNCS.PHASECHK.TRANS64 P0, [UR5+0x2c0], R2 ;  /* 0x0002c002ff0075a7 */ /* 0x000ea40008001005 */
[----:B--2---:R-:W-:Y:S05]  /*4770*/  @P0 BRA `(.L_x_90) ;  /* 0x0000000000080947 */ /* 0x004fea0003800000 */
[----:B------:R-:W2:Y:S02]  /*4780*/  SYNCS.PHASECHK.TRANS64.TRYWAIT P0, [UR5+0x2c0], R2 ;  /* 0x0002c002ff0075a7 */ /* 0x000ea40008001105 */
[----:B--2---:R-:W-:Y:S05]  /*4790*/  @!P0 BRA `(.L_x_91) ;  /* 0x00000054006c8947 */ /* 0x004fea0003800000 */
.L_x_90:
[----:B------:R-:W-:-:S04]  /*47a0*/  UIADD3 UR4, UPT, UPT, UR6, 0x1, URZ ;  /* 0x0000000106047890 */ /* 0x000fc8000fffe0ff */
[----:B------:R-:W-:-:S04]  /*47b0*/  UISETP.NE.AND UP0, UPT, UR4, 0x2, UPT ;  /* 0x000000020400788c */ /* 0x000fc8000bf05270 */
[----:B------:R-:W-:Y:S02]  /*47c0*/  USEL UR7, URZ, 0x1, UP0 ;  /* 0x00000001ff077887 */ /* 0x000fe40008000000 */
[----:B------:R-:W-:-:S04]  /*47d0*/  USEL UR4, UR4, URZ, UP0 ;  /* 0x000000ff04047287 */ /* 0x000fc80008000000 */
[----:B------:R-:W-:Y:S01]  /*47e0*/  ULEA UR4, UR4, UR54, 0x3 ;  /* 0x0000003604047291 */ /* 0x000fe2000f8e18ff */
[----:B--2---:R-:W-:-:S04]  /*47f0*/  LOP3.LUT R2, R12, UR7, RZ, 0x3c, !PT ;  /* 0x000000070c027c12 */ /* 0x004fc8000f8e3cff */
[----:B------:R-:W-:-:S04]  /*4800*/  SHF.L.U32 R0, R2, 0x1f, RZ ;  /* 0x0000001f02007819 */ /* 0x000fc800000006ff */
[----:B------:R-:W2:Y:S02]  /*4810*/  SYNCS.PHASECHK.TRANS64 P0, [UR4+0x2c0], R0 ;  /* 0x0002c000ff0075a7 */ /* 0x000ea40008001004 */
[----:B-12---:R-:W-:Y:S05]  /*4820*/  @P0 EXIT ;  /* 0x000000000000094d */ /* 0x006fea0003800000 */
[----:B------:R-:W-:Y:S02]  /*4830*/  SHF.L.U32 R2, R2, 0x1f, RZ ;  /* 0x0000001f02027819 */ /* 0x000fe400000006ff */
[----:B------:R-:W-:-:S07]  /*4840*/  MOV R0, UR4 ;  /* 0x0000000400007c02 */ /* 0x000fce0008000f00 */
.L_x_92:
[----:B-1----:R1:W2:Y:S02]  /*4850*/  SYNCS.PHASECHK.TRANS64.TRYWAIT P0, [R0+URZ+0x2c0], R2 ;  /* 0x0002c002000075a7 */ /* 0x0022a400080011ff */
[----:B--2---:R-:W-:Y:S05]  /*4860*/  @!P0 NANOSLEEP.SYNCS 0x989680 ;  /* 0x009896800000895d */ /* 0x004fea0003900000 */
[----:B------:R-:W2:Y:S02]  /*4870*/  @!P0 SYNCS.PHASECHK.TRANS64 P0, [R0+URZ+0x2c0], R2 ;  /* 0x0002c002000085a7 */ /* 0x000ea400080010ff */
[----:B--2---:R-:W-:Y:S05]  /*4880*/  @P0 EXIT ;  /* 0x000000000000094d */ /* 0x004fea0003800000 */
[----:B------:R-:W-:Y:S05]  /*4890*/  BRA `(.L_x_92) ;  /* 0xfffffffc00ec7947 */ /* 0x000fea000383ffff */
.L_x_85:
[----:B------:R-:W-:Y:S05]  /*48a0*/  BRA.U UP5, `(.L_x_93) ;  /* 0x0000001105847547 */ /* 0x000fea000b800000 */
[----:B------:R-:W-:Y:S01]  /*48b0*/  UMOV UR4, 0x40 ;  /* 0x0000004000047882 */ /* 0x000fe20000000000 */
[----:B------:R-:W-:Y:S01]  /*48c0*/  NOP ;  /* 0x0000000000007918 */ /* 0x000fe20000000000 */
[----:B------:R-:W-:Y:S01]  /*48d0*/  ULEA UR4, UR54, UR4, 0x18 ;  /* 0x0000000436047291 */ /* 0x000fe2000f8ec0ff */
[----:B------:R-:W-:Y:S02]  /*48e0*/  UMOV UR5, 0x400 ;  /* 0x0000040000057882 */ /* 0x000fe40000000000 */
[----:B------:R-:W-:-:S06]  /*48f0*/  ULEA UR54, UR54, UR5, 0x18 ;  /* 0x0000000536367291 */ /* 0x000fcc000f8ec0ff */
[----:B------:R-:W2:Y:S02]  /*4900*/  LDS.U8 R0, [UR4+0x1c] ;  /* 0x00001c04ff007984 */ /* 0x000ea40008000000 */
[----:B--2---:R-:W-:-:S13]  /*4910*/  ISETP.NE.AND P0, PT, R0, RZ, PT ;  /* 0x000000ff0000720c */ /* 0x004fda0003f05270 */
[----:B------:R-:W-:Y:S05]  /*4920*/  @P0 BRA `(.L_x_94) ;  /* 0x0000000400080947 */ /* 0x000fea0003800000 */
[----:B------:R-:W-:Y:S02]  /*4930*/  UISETP.NE.U32.AND UP1, UPT, UR15, 0x1, UPT ;  /* 0x000000010f00788c */ /* 0x000fe4000bf25070 */
[----:B------:R-:W-:-:S07]  /*4940*/  UIADD3 UR6, UPT, UPT, UR4, 0x8, URZ ;  /* 0x0000000804067890 */ /* 0x000fce000fffe0ff */
[----:B------:R-:W-:Y:S05]  /*4950*/  BRA.U !UP1, `(.L_x_95) ;  /* 0x00000001099c7547 */ /* 0x000fea000b800000 */
[----:B------:R-:W-:Y:S01]  /*4960*/  ELECT P0, URZ, PT ;  /* 0x0000000000ff782f */ /* 0x000fe20003800000 */
[----:B------:R-:W-:-:S12]  /*4970*/  BSSY B0, `(.L_x_95) ;  /* 0x0000025000007945 */ /* 0x000fd80003800000 */
[----:B------:R-:W-:Y:S05]  /*4980*/  @!P0 BRA `(.L_x_96) ;  /* 0x00000000008c8947 */ /* 0x000fea0003800000 */
[----:B------:R-:W-:-:S05]  /*4990*/  UMOV UR5, 0x10 ;  /* 0x0000001000057882 */ /* 0x000fca0000000000 */
[----:B------:R-:W-:Y:S04]  /*49a0*/  DEPBAR.LE SB2, 0x36 ;  /* 0x0000ad800000791a */ /* 0x000fe80000000000 */
[----:B------:R-:W2:Y:S02]  /*49b0*/  UTCATOMSWS.2CTA.FIND_AND_SET.ALIGN UP0, UR5, UR5 ;  /* 0x00000005000575e3 */ /* 0x000ea40008200800 */
[----:B--2---:R-:W-:Y:S01]  /*49c0*/  MOV R10, UR5 ;  /* 0x00000005000a7c02 */ /* 0x004fe20008000f00 */
[----:B------:R-:W-:Y:S06]  /*49d0*/  BRA.U UP0, `(.L_x_97) ;  /* 0x0000000100187547 */ /* 0x000fec000b800000 */
.L_x_98:
[----:B------:R-:W-:Y:S05]  /*49e0*/  NANOSLEEP 0x64 ;  /* 0x000000640000795d */ /* 0x000fea0003800000 */
[----:B------:R-:W-:-:S05]  /*49f0*/  UMOV UR5, 0x10 ;  /* 0x0000001000057882 */ /* 0x000fca0000000000 */
[----:B------:R-:W-:Y:S04]  /*4a00*/  DEPBAR.LE SB2, 0x36 ;  /* 0x0000ad800000791a */ /* 0x000fe80000000000 */
[----:B------:R-:W2:Y:S02]  /*4a10*/  UTCATOMSWS.2CTA.FIND_AND_SET.ALIGN UP0, UR5, UR5 ;  /* 0x00000005000575e3 */ /* 0x000ea40008200800 */
[----:B--2---:R-:W-:Y:S01]  /*4a20*/  MOV R10, UR5 ;  /* 0x00000005000a7c02 */ /* 0x004fe20008000f00 */
[----:B------:R-:W-:Y:S05]  /*4a30*/  BRA.U !UP0, `(.L_x_98) ;  /* 0xfffffffd08e87547 */ /* 0x000fea000b83ffff */
.L_x_97:
[----:B------:R-:W2:Y:S01]  /*4a40*/  LDS R6, [UR4+0x10] ;  /* 0x00001004ff067984 */ /* 0x000ea20008000800 */
[----:B------:R-:W-:Y:S01]  /*4a50*/  IMAD.U32 R0, RZ, RZ, UR54 ;  /* 0x00000036ff007e24 */ /* 0x000fe2000f8e00ff */
[----:B------:R-:W-:-:S03]  /*4a60*/  MOV R4, UR12 ;  /* 0x0000000c00047c02 */ /* 0x000fc60008000f00 */
[----:B------:R-:W-:Y:S01]  /*4a70*/  VIADD R0, R0, 0x360 ;  /* 0x0000036000007836 */ /* 0x000fe20000000000 */
[----:B--2---:R-:W-:-:S04]  /*4a80*/  SHF.L.U32 R6, R6, 0x1f, RZ ;  /* 0x0000001f06067819 */ /* 0x004fc800000006ff */
[----:B------:R-:W2:Y:S02]  /*4a90*/  SYNCS.PHASECHK.TRANS64.TRYWAIT P0, [UR4+0x8], R6 ;  /* 0x00000806ff0075a7 */ /* 0x000ea40008001104 */
[----:B--2---:R-:W-:Y:S05]  /*4aa0*/  @P0 BRA `(.L_x_99) ;  /* 0x0000000000080947 */ /* 0x004fea0003800000 */
[----:B------:R-:W2:Y:S02]  /*4ab0*/  SYNCS.PHASECHK.TRANS64.TRYWAIT P0, [UR4+0x8], R6 ;  /* 0x00000806ff0075a7 */ /* 0x000ea40008001104 */
[----:B--2---:R-:W-:Y:S05]  /*4ac0*/  @!P0 BRA `(.L_x_100) ;  /* 0x0000005000b88947 */ /* 0x004fea0003800000 */
.L_x_99:
[----:B------:R-:W-:Y:S01]  /*4ad0*/  PRMT R4, R4, 0x654, R0 ;  /* 0x0000065404047816 */ /* 0x000fe20000000000 */
[----:B------:R-:W-:Y:S01]  /*4ae0*/  HFMA2 R0, -RZ, RZ, 0, 5.9604644775390625e-08 ;  /* 0x00000001ff007431 */ /* 0x000fe200000001ff */
[----:B------:R-:W-:Y:S01]  /*4af0*/  UPRMT UR5, UR12, 0x654, UR6 ;  /* 0x000006540c057896 */ /* 0x000fe20008000006 */
[----:B------:R-:W-:Y:S02]  /*4b00*/  IMAD.MOV.U32 R8, RZ, RZ, 0xffff ;  /* 0x0000ffffff087424 */ /* 0x000fe400078e00ff */
[----:B--2---:R-:W-:Y:S02]  /*4b10*/  IMAD.MOV.U32 R6, RZ, RZ, 0x4 ;  /* 0x00000004ff067424 */ /* 0x004fe400078e00ff */
[----:B------:R-:W-:Y:S01]  /*4b20*/  IMAD.SHL.U32 R9, R10, 0x20, RZ ;  /* 0x000000200a097824 */ /* 0x000fe200078e00ff */
[----:B------:R-:W-:Y:S02]  /*4b30*/  MOV R5, UR5 ;  /* 0x0000000500057c02 */ /* 0x000fe40008000f00 */
[-C--:B------:R-:W-:Y:S01]  /*4b40*/  SHF.L.U32 R8, R8, R10.reuse, RZ ;  /* 0x0000000a08087219 */ /* 0x080fe200000006ff */
[----:B------:R2:W-:Y:S01]  /*4b50*/  SYNCS.ARRIVE.TRANS64.RED RZ, [UR5], R6 ;  /* 0x00000006ffff79a7 */ /* 0x0005e20008000405 */
[----:B------:R-:W-:Y:S01]  /*4b60*/  SHF.L.U32 R7, R0, R10, RZ ;  /* 0x0000000a00077219 */ /* 0x000fe200000006ff */
[----:B------:R2:W-:Y:S04]  /*4b70*/  STS [UR54+0x360], R9 ;  /* 0x00036009ff007988 */ /* 0x0005e80008000836 */
[----:B------:R2:W-:Y:S04]  /*4b80*/  STAS [R4.64], R10 ;  /* 0x0000000a04007dbd */ /* 0x0005e8000c0008ff */
[----:B------:R2:W-:Y:S04]  /*4b90*/  ATOMS.OR RZ, [UR4+0x14], R8 ;  /* 0x00001408ffff798c */ /* 0x0005e8000b000004 */
[----:B------:R2:W-:Y:S04]  /*4ba0*/  ATOMS.OR RZ, [UR4+0x18], R7 ;  /* 0x00001807ffff798c */ /* 0x0005e8000b000004 */
[----:B------:R2:W-:Y:S02]  /*4bb0*/  ATOMS.XOR RZ, [UR4+0x10], R0 ;  /* 0x00001000ffff798c */ /* 0x0005e4000b800004 */
.L_x_96:
[----:B-1----:R-:W-:Y:S05]  /*4bc0*/  BSYNC B0 ;  /* 0x0000000000007941 */ /* 0x002fea0003800000 */
.L_x_95:
[----:B------:R-:W-:Y:S05]  /*4bd0*/  BRA.U UP1, `(.L_x_101) ;  /* 0x00000001016c7547 */ /* 0x000fea000b800000 */
[----:B------:R-:W-:-:S03]  /*4be0*/  UMOV UR5, 0xffffffff ;  /* 0xffffffff00057882 */ /* 0x000fc60000000000 */
[----:B------:R-:W-:Y:S05]  /*4bf0*/  BRA.DIV UR5, `(.L_x_102) ;  /* 0x0000005205847947 */ /* 0x000fea000b800000 */
[----:B------:R-:W-:-:S13]  /*4c00*/  ELECT P0, URZ, PT ;  /* 0x0000000000ff782f */ /* 0x000fda0003800000 */
.L_x_242:
[----:B------:R-:W-:Y:S05]  /*4c10*/  @!P0 BRA `(.L_x_101) ;  /* 0x00000000005c8947 */ /* 0x000fea0003800000 */
[----:B--2---:R-:W2:Y:S02]  /*4c20*/  LDS R4, [UR4+0x10] ;  /* 0x00001004ff047984 */ /* 0x004ea40008000800 */
[----:B--2---:R-:W-:-:S04]  /*4c30*/  SHF.L.U32 R4, R4, 0x1f, RZ ;  /* 0x0000001f04047819 */ /* 0x004fc800000006ff */
[----:B------:R-:W2:Y:S02]  /*4c40*/  SYNCS.PHASECHK.TRANS64.TRYWAIT P0, [UR4+0x8], R4 ;  /* 0x00000804ff0075a7 */ /* 0x000ea40008001104 */
[----:B--2---:R-:W-:Y:S05]  /*4c50*/  @P0 BRA `(.L_x_103) ;  /* 0x0000000000080947 */ /* 0x004fea0003800000 */
[----:B------:R-:W2:Y:S02]  /*4c60*/  SYNCS.PHASECHK.TRANS64.TRYWAIT P0, [UR4+0x8], R4 ;  /* 0x00000804ff0075a7 */ /* 0x000ea40008001104 */
[----:B--2---:R-:W-:Y:S05]  /*4c70*/  @!P0 BRA `(.L_x_104) ;  /* 0x0000005000888947 */ /* 0x004fea0003800000 */
.L_x_103:
[----:B------:R-:W3:Y:S01]  /*4c80*/  LDS R6, [UR54+0x360] ;  /* 0x00036036ff067984 */ /* 0x000ee20008000800 */
[----:B--2---:R-:W-:Y:S02]  /*4c90*/  HFMA2 R0, -RZ, RZ, 0, 5.9604644775390625e-08 ;  /* 0x00000001ff007431 */ /* 0x004fe400000001ff */
[----:B------:R-:W-:Y:S01]  /*4ca0*/  IMAD.MOV.U32 R4, RZ, RZ, 0xffff ;  /* 0x0000ffffff047424 */ /* 0x000fe200078e00ff */
[----:B------:R-:W-:Y:S01]  /*4cb0*/  UPRMT UR5, UR12, 0x654, UR6 ;  /* 0x000006540c057896 */ /* 0x000fe20008000006 */
[----:B---3--:R-:W-:-:S03]  /*4cc0*/  IMAD.SHL.U32 R5, R6, 0x20, RZ ;  /* 0x0000002006057824 */ /* 0x008fc600078e00ff */
[-C--:B------:R-:W-:Y:S02]  /*4cd0*/  SHF.L.U32 R4, R4, R6.reuse, RZ ;  /* 0x0000000604047219 */ /* 0x080fe400000006ff */
[----:B------:R-:W-:Y:S01]  /*4ce0*/  SHF.L.U32 R6, R0, R6, RZ ;  /* 0x0000000600067219 */ /* 0x000fe200000006ff */
[----:B------:R3:W-:Y:S04]  /*4cf0*/  STS [UR54+0x360], R5 ;  /* 0x00036005ff007988 */ /* 0x0007e80008000836 */
[----:B------:R3:W-:Y:S04]  /*4d00*/  ATOMS.OR RZ, [UR4+0x14], R4 ;  /* 0x00001404ffff798c */ /* 0x0007e8000b000004 */
[----:B------:R3:W-:Y:S01]  /*4d10*/  ATOMS.OR RZ, [UR4+0x18], R6 ;  /* 0x00001806ffff798c */ /* 0x0007e2000b000004 */
[----:B------:R-:W-:Y:S03]  /*4d20*/  SYNCS.ARRIVE.TRANS64.RED.A1T0 RZ, [UR5], RZ ;  /* 0x000000ffffff79a7 */ /* 0x000fe60008100405 */
[----:B------:R3:W-:Y:S01]  /*4d30*/  ATOMS.XOR RZ, [UR4+0x10], R0 ;  /* 0x00001000ffff798c */ /* 0x0007e2000b800004 */
[----:B------:R-:W-:Y:S05]  /*4d40*/  BRA `(.L_x_101) ;  /* 0x0000000000107947 */ /* 0x000fea0003800000 */
.L_x_94:
[----:B------:R-:W-:Y:S02]  /*4d50*/  MOV R0, 0xffffffff ;  /* 0xffffffff00007802 */ /* 0x000fe40000000f00 */
[----:B------:R-:W-:-:S03]  /*4d60*/  MOV R4, 0x4d90 ;  /* 0x00004d9000047802 */ /* 0x000fc60000000f00 */
[----:B------:R2:W-:Y:S04]  /*4d70*/  STS [UR54+0x360], R0 ;  /* 0x00036000ff007988 */ /* 0x0005e80008000836 */
[----:B-12--5:R-:W-:Y:S05]  /*4d80*/  CALL.REL.NOINC `($__internal_1_$__cuda_sm10x_tcgen05_guardrail_trap_phase_invalid_during_alloc) ;  /* 0x0000005400907944 */ /* 0x026fea0003c00000 */
.L_x_101:
[----:B------:R-:W-:Y:S05]  /*4d90*/  WARPSYNC.ALL ;  /* 0x0000000000007948 */ /* 0x000fea0003800000 */
[----:B------:R-:W4:Y:S01]  /*4da0*/  S2UR UR6, SR_CgaCtaId ;  /* 0x00000000000679c3 */ /* 0x000f220000008800 */
[----:B------:R-:W-:Y:S01]  /*4db0*/  UMOV UR4, 0x400 ;  /* 0x0000040000047882 */ /* 0x000fe20000000000 */
[----:B------:R-:W-:-:S06]  /*4dc0*/  NOP ;  /* 0x0000000000007918 */ /* 0x000fcc0000000000 */
[----:B------:R-:W-:Y:S06]  /*4dd0*/  BAR.ARV 0x6, 0xa0 ;  /* 0x0182800000007b1d */ /* 0x000fec0000002000 */
[----:B------:R-:W-:Y:S01]  /*4de0*/  LOP3.LUT R3, R3, 0xffff, RZ, 0xc0, !PT ;  /* 0x0000ffff03037812 */ /* 0x000fe200078ec0ff */
[----:B--2---:R-:W-:Y:S01]  /*4df0*/  IMAD.MOV.U32 R9, RZ, RZ, 0x1 ;  /* 0x00000001ff097424 */ /* 0x004fe200078e00ff */
[----:B------:R-:W-:Y:S01]  /*4e00*/  LOP3.LUT R2, R2, 0xffff, RZ, 0xc0, !PT ;  /* 0x0000ffff02027812 */ /* 0x000fe200078ec0ff */
[----:B------:R-:W-:Y:S01]  /*4e10*/  IMAD.MOV.U32 R8, RZ, RZ, RZ ;  /* 0x000000ffff087224 */ /* 0x000fe200078e00ff */
[----:B------:R-:W-:Y:S01]  /*4e20*/  R2UR UR11, R3 ;  /* 0x00000000030b72ca */ /* 0x000fe200000e0000 */
[----:B------:R-:W-:Y:S01]  /*4e30*/  UMOV UR22, URZ ;  /* 0x000000ff00167c82 */ /* 0x000fe20008000000 */
[----:B------:R-:W-:-:S02]  /*4e40*/  R2UR UR10, R2 ;  /* 0x00000000020a72ca */ /* 0x000fc400000e0000 */
[----:B------:R-:W-:Y:S01]  /*4e50*/  CS2R R2, SRZ ;  /* 0x0000000000027805 */ /* 0x000fe2000001ff00 */
[----:B------:R-:W-:Y:S01]  /*4e60*/  UMOV UR21, URZ ;  /* 0x000000ff00157c82 */ /* 0x000fe20008000000 */
[----:B------:R-:W-:Y:S02]  /*4e70*/  UISETP.NE.AND UP3, UPT, UR15, URZ, UPT ;  /* 0x000000ff0f00728c */ /* 0x000fe4000bf65270 */
[----:B----4-:R-:W-:Y:S01]  /*4e80*/  ULEA UR6, UR6, UR4, 0x18 ;  /* 0x0000000406067291 */ /* 0x010fe2000f8ec0ff */
[----:B------:R-:W2:Y:S03]  /*4e90*/  LDCU UR4, c[0x0][0x38c] ;  /* 0x00007180ff0477ac */ /* 0x000ea60008000800 */
[----:B------:R-:W-:Y:S02]  /*4ea0*/  UIADD3 UR13, UPT, UPT, UR6, 0x4600, URZ ;  /* 0x00004600060d7890 */ /* 0x000fe4000fffe0ff */
[----:B------:R-:W-:-:S03]  /*4eb0*/  UIADD3 UR14, UPT, UPT, UR6, 0x2d600, URZ ;  /* 0x0002d600060e7890 */ /* 0x000fc6000fffe0ff */
[----:B---3--:R-:W3:Y:S01]  /*4ec0*/  LDS R0, [UR6+0x360] ;  /* 0x00036006ff007984 */ /* 0x008ee20008000800 */
[----:B------:R-:W-:Y:S02]  /*4ed0*/  USHF.R.U32.HI UR13, URZ, 0x4, UR13 ;  /* 0x00000004ff0d7899 */ /* 0x000fe4000801160d */
[----:B------:R-:W-:Y:S02]  /*4ee0*/  USHF.R.U32.HI UR14, URZ, 0x4, UR14 ;  /* 0x00000004ff0e7899 */ /* 0x000fe4000801160e */
[----:B------:R-:W-:Y:S02]  /*4ef0*/  ULOP3.LUT UR13, UR13, 0x3fff, URZ, 0xc0, !UPT ;  /* 0x00003fff0d0d7892 */ /* 0x000fe4000f8ec0ff */
[----:B------:R-:W-:Y:S02]  /*4f00*/  ULOP3.LUT UR14, UR14, 0x3fff, URZ, 0xc0, !UPT ;  /* 0x00003fff0e0e7892 */ /* 0x000fe4000f8ec0ff */
[----:B------:R-:W-:Y:S02]  /*4f10*/  ULOP3.LUT UR13, UR13, 0x10000, URZ, 0xfc, !UPT ;  /* 0x000100000d0d7892 */ /* 0x000fe4000f8efcff */
[----:B--2---:R-:W-:-:S02]  /*4f20*/  UIADD3 UR4, UPT, UPT, UR4, 0x1f, URZ ;  /* 0x0000001f04047890 */ /* 0x004fc4000fffe0ff */
[----:B------:R-:W-:Y:S02]  /*4f30*/  ULOP3.LUT UR14, UR14, 0x10000, URZ, 0xfc, !UPT ;  /* 0x000100000e0e7892 */ /* 0x000fe4000f8efcff */
[----:B------:R-:W-:Y:S01]  /*4f40*/  USHF.R.S32.HI UR5, URZ, 0x1f, UR4 ;  /* 0x0000001fff057899 */ /* 0x000fe20008011404 */
[----:B------:R-:W-:Y:S01]  /*4f50*/  UMOV UR20, URZ ;  /* 0x000000ff00147c82 */ /* 0x000fe20008000000 */
[----:B------:R-:W-:Y:S02]  /*4f60*/  UMOV UR26, 0x0 ;  /* 0x00000000001a7882 */ /* 0x000fe40000000000 */
[----:B------:R-:W-:Y:S01]  /*4f70*/  ULEA.HI UR5, UR5, UR4, URZ, 0x5 ;  /* 0x0000000405057291 */ /* 0x000fe2000f8f28ff */
[----:B------:R-:W-:-:S03]  /*4f80*/  UMOV UR27, 0x10100010 ;  /* 0x10100010001b7882 */ /* 0x000fc60000000000 */
[----:B------:R-:W-:-:S04]  /*4f90*/  USHF.R.S32.HI UR5, URZ, 0x5, UR5 ;  /* 0x00000005ff057899 */ /* 0x000fc80008011405 */
[----:B------:R-:W-:-:S04]  /*4fa0*/  UISETP.LT.AND UP0, UPT, UR5, 0x1, UPT ;  /* 0x000000010500788c */ /* 0x000fc8000bf01270 */
[----:B------:R-:W-:Y:S01]  /*4fb0*/  USEL UR23, UR5, 0x1, !UP0 ;  /* 0x0000000105177887 */ /* 0x000fe2000c000000 */
[----:B---3--:R-:W-:-:S15]  /*4fc0*/  R2UR UR24, R0 ;  /* 0x00000000001872ca */ /* 0x008fde00000e0000 */
.L_x_112:
[C---:B------:R-:W-:Y:S02]  /*4fd0*/  LEA R0, R8.reuse, UR6, 0x3 ;  /* 0x0000000608007c11 */ /* 0x040fe4000f8e18ff */
[----:B------:R-:W-:Y:S02]  /*4fe0*/  SHF.L.U32 R4, R3, 0x1f, RZ ;  /* 0x0000001f03047819 */ /* 0x000fe400000006ff */
[----:B------:R-:W-:Y:S02]  /*4ff0*/  LEA R5, R8, UR6, 0x4 ;  /* 0x0000000608057c11 */ /* 0x000fe4000f8e20ff */
[----:B------:R-:W2:Y:S02]  /*5000*/  SYNCS.PHASECHK.TRANS64.TRYWAIT P0, [R0+URZ+0x2b0], R4 ;  /* 0x0002b004000075a7 */ /* 0x000ea400080011ff */
[----:B-12-4-:R-:W-:Y:S05]  /*5010*/  @!P0 BRA `(.L_x_105) ;  /* 0x0000004c00b88947 */ /* 0x016fea0003800000 */
.L_x_243:
[----:B--2---:R-:W2:Y:S01]  /*5020*/  LDS.128 R4, [R5+0x340] ;  /* 0x0003400005047984 */ /* 0x004ea20000000c00 */
[----:B------:R-:W-:Y:S02]  /*5030*/  VIADD R0, R0, 0x2c0 ;  /* 0x000002c000007836 */ /* 0x000fe40000000000 */
[----:B------:R-:W-:Y:S01]  /*5040*/  VIADD R8, R8, 0x1 ;  /* 0x0000000108087836 */ /* 0x000fe20000000000 */
[----:B------:R-:W-:Y:S01]  /*5050*/  @!PT LDS RZ, [RZ] ;  /* 0x00000000fffff984 */ /* 0x000fe20000000800 */
[----:B------:R-:W-:Y:S01]  /*5060*/  @!PT LDS RZ, [RZ] ;  /* 0x00000000fffff984 */ /* 0x000fe20000000800 */
[----:B------:R-:W-:Y:S01]  /*5070*/  @!PT LDS RZ, [RZ] ;  /* 0x00000000fffff984 */ /* 0x000fe20000000800 */
[----:B------:R-:W-:Y:S01]  /*5080*/  @!PT LDS RZ, [RZ] ;  /* 0x00000000fffff984 */ /* 0x000fe20000000800 */
[----:B------:R3:W-:Y:S06]  /*5090*/  MEMBAR.ALL.CTA ;  /* 0x0000000000007992 */ /* 0x0007ec0000008000 */
[----:B---3--:R-:W3:Y:S01]  /*50a0*/  FENCE.VIEW.ASYNC.S ;  /* 0x00000000000073c6 */ /* 0x008ee20000000000 */
[----:B------:R-:W-:-:S04]  /*50b0*/  PRMT R0, RZ, 0x654, R0 ;  /* 0x00000654ff007816 */ /* 0x000fc80000000000 */
[----:B---3--:R3:W-:Y:S01]  /*50c0*/  SYNCS.ARRIVE.TRANS64.RED.A1T0 RZ, [R0+URZ], RZ ;  /* 0x000000ff00ff79a7 */ /* 0x0087e200081004ff */
[----:B--2---:R-:W-:Y:S01]  /*50d0*/  LOP3.LUT P1, RZ, R6, 0x1, RZ, 0xc0, !PT ;  /* 0x0000000106ff7812 */ /* 0x004fe2000782c0ff */
[----:B---3--:R-:W-:-:S12]  /*50e0*/  BRA.U UP3, `(.L_x_106) ;  /* 0x0000000103cc7547 */ /* 0x008fd8000b800000 */
[----:B------:R-:W2:Y:S01]  /*50f0*/  LDCU UR4, c[0x0][0x38c] ;  /* 0x00007180ff0477ac */ /* 0x000ea20008000800 */
[----:B------:R-:W-:Y:S02]  /*5100*/  PLOP3.LUT P2, PT, PT, PT, PT, 0x80, 0x8 ;  /* 0x000000000008781c */ /* 0x000fe40003f4f070 */
[----:B------:R-:W-:Y:S01]  /*5110*/  SHF.L.U32 R4, R9, 0x1f, RZ ;  /* 0x0000001f09047819 */ /* 0x000fe200000006ff */
[----:B------:R-:W-:Y:S02]  /*5120*/  ULEA UR9, UR22, UR6, 0x3 ;  /* 0x0000000616097291 */ /* 0x000fe4000f8e18ff */
[----:B--2---:R-:W-:-:S06]  /*5130*/  UISETP.GE.AND UP0, UPT, UR4, 0x1, UPT ;  /* 0x000000010400788c */ /* 0x004fcc000bf06270 */
[----:B------:R-:W-:-:S05]  /*5140*/  PLOP3.LUT P0, PT, PT, PT, UP0, 0x80, 0x8 ;  /* 0x000000000008781c */ /* 0x000fca0003f0f008 */
[----:B------:R-:W-:-:S08]  /*5150*/  @UP0 ULEA UR4, UR21, UR6, 0x3 ;  /* 0x0000000615040291 */ /* 0x000fd0000f8e18ff */
[----:B------:R-:W-:-:S04]  /*5160*/  @P0 SHF.L.U32 R0, R2, 0x1f, RZ ;  /* 0x0000001f02000819 */ /* 0x000fc800000006ff */
[----:B------:R2:W3:Y:S01]  /*5170*/  @P0 SYNCS.PHASECHK.TRANS64.TRYWAIT P2, [UR4], R0 ;  /* 0x00000000ff0005a7 */ /* 0x0004e20008041104 */
[----:B------:R-:W4:Y:S02]  /*5180*/  SYNCS.PHASECHK.TRANS64.TRYWAIT P0, [UR9+0x2f0], R4 ;  /* 0x0002f004ff0075a7 */ /* 0x000f240008001109 */
[----:B--234-:R-:W-:Y:S05]  /*5190*/  @!P0 BRA `(.L_x_107) ;  /* 0x0000004c006c8947 */ /* 0x01cfea0003800000 */
.L_x_245:
[----:B------:R-:W-:Y:S01]  /*51a0*/  UMOV UR19, UR20 ;  /* 0x0000001400137c82 */ /* 0x000fe20008000000 */
[----:B------:R-:W-:Y:S05]  /*51b0*/  BRA.U !UP0, `(.L_x_108) ;  /* 0x0000000108887547 */ /* 0x000fea000b800000 */
[----:B------:R-:W-:Y:S02]  /*51c0*/  UIADD3 UR19, UPT, UPT, UR23, UR20, URZ ;  /* 0x0000001417137290 */ /* 0x000fe4000fffe0ff */
[----:B------:R-:W-:Y:S02]  /*51d0*/  ULEA UR8, UR22, UR24, 0x6 ;  /* 0x0000001816087291 */ /* 0x000fe4000f8e30ff */
[----:B------:R-:W-:Y:S01]  /*51e0*/  UPLOP3.LUT UP2, UPT, UPT, UPT, UPT, 0x40, 0x4 ;  /* 0x000000000004789c */ /* 0x000fe20003f4e870 */
[----:B------:R-:W-:Y:S01]  /*51f0*/  UMOV UR18, UR5 ;  /* 0x0000000500127c82 */ /* 0x000fe20008000000 */
[----:B------:R-:W-:-:S09]  /*5200*/  UMOV UR17, UR21 ;  /* 0x0000001500117c82 */ /* 0x000fd20008000000 */
.L_x_111:
[----:B---3--:R-:W-:Y:S01]  /*5210*/  ULEA UR7, UR17, UR6, 0x3 ;  /* 0x0000000611077291 */ /* 0x008fe2000f8e18ff */
[----:B----4-:R-:W-:Y:S11]  /*5220*/  @P2 BRA `(.L_x_109) ;  /* 0x00000000000c2947 */ /* 0x010ff60003800000 */
[----:B--2---:R-:W-:Y:S04]  /*5230*/  SHF.L.U32 R4, R2, 0x1f, RZ ;  /* 0x0000001f02047819 */ /* 0x004fe800000006ff */
[----:B------:R-:W2:Y:S02]  /*5240*/  SYNCS.PHASECHK.TRANS64.TRYWAIT P0, [UR7], R4 ;  /* 0x00000004ff0075a7 */ /* 0x000ea40008001107 */
[----:B--2---:R-:W-:Y:S05]  /*5250*/  @!P0 BRA `(.L_x_110) ;  /* 0x0000004c00548947 */ /* 0x004fea0003800000 */
.L_x_109:
[----:B------:R-:W-:Y:S01]  /*5260*/  UISETP.NE.AND UP0, UPT, UR18, 0x1, UPT ;  /* 0x000000011200788c */ /* 0x000fe2000bf05270 */
[----:B------:R-:W-:Y:S01]  /*5270*/  PLOP3.LUT P2, PT, PT, PT, PT, 0x80, 0x8 ;  /* 0x000000000008781c */ /* 0x000fe20003f4f070 */
[----:B------:R-:W-:Y:S02]  /*5280*/  UIADD3 UR21, UPT, UPT, UR17, 0x1, URZ ;  /* 0x0000000111157890 */ /* 0x000fe4000fffe0ff */
[----:B------:R-:W-:Y:S02]  /*5290*/  ULEA UR28, UR17, UR14, 0x6 ;  /* 0x0000000e111c7291 */ /* 0x000fe4000f8e30ff */
[----:B------:R-:W-:Y:S01]  /*52a0*/  UISETP.NE.AND UP1, UPT, UR21, 0x29, UPT ;  /* 0x000000291500788c */ /* 0x000fe2000bf25270 */
[----:B------:R-:W-:Y:S01]  /*52b0*/  PLOP3.LUT P0, PT, PT, PT, UP0, 0x80, 0x8 ;  /* 0x000000000008781c */ /* 0x000fe20003f0f008 */
[----:B------:R-:W-:Y:S02]  /*52c0*/  ULEA UR30, UR17, UR13, 0x8 ;  /* 0x0000000d111e7291 */ /* 0x000fe4000f8e40ff */
[----:B------:R-:W-:Y:S02]  /*52d0*/  USEL UR16, URZ, 0x1, UP1 ;  /* 0x00000001ff107887 */ /* 0x000fe40008800000 */
[----:B------:R-:W-:Y:S02]  /*52e0*/  USEL UR21, UR21, URZ, UP1 ;  /* 0x000000ff15157287 */ /* 0x000fe40008800000 */
[----:B------:R-:W-:Y:S02]  /*52f0*/  UIADD3 UR7, UPT, UPT, UR7, 0x148, URZ ;  /* 0x0000014807077890 */ /* 0x000fe4000fffe0ff */
[----:B------:R-:W-:Y:S01]  /*5300*/  @UP0 ULEA UR4, UR21, UR6, 0x3 ;  /* 0x0000000615040291 */ /* 0x000fe2000f8e18ff */
[----:B------:R-:W-:Y:S01]  /*5310*/  LOP3.LUT R2, R2, UR16, RZ, 0x3c, !PT ;  /* 0x0000001002027c12 */ /* 0x000fe2000f8e3cff */
[----:B------:R-:W-:Y:S01]  /*5320*/  UMOV UR29, 0xc0004010 ;  /* 0xc0004010001d7882 */ /* 0x000fe20000000000 */
[----:B------:R-:W-:Y:S01]  /*5330*/  UMOV UR31, 0xc0004010 ;  /* 0xc0004010001f7882 */ /* 0x000fe20000000000 */
[----:B------:R-:W-:Y:S01]  /*5340*/  UIADD3 UR20, UPT, UPT, UR20, 0x1, URZ ;  /* 0x0000000114147890 */ /* 0x000fe2000fffe0ff */
[----:B--2---:R-:W-:Y:S01]  /*5350*/  @P0 SHF.L.U32 R0, R2, 0x1f, RZ ;  /* 0x0000001f02000819 */ /* 0x004fe200000006ff */
[----:B------:R-:W-:Y:S02]  /*5360*/  UIADD3 UR18, UPT, UPT, UR18, -0x1, URZ ;  /* 0xffffffff12127890 */ /* 0x000fe4000fffe0ff */
[----:B------:R-:W-:Y:S01]  /*5370*/  UISETP.NE.AND UP0, UPT, UR20, UR19, UPT ;  /* 0x000000131400728c */ /* 0x000fe2000bf05270 */
[----:B------:R3:W4:Y:S01]  /*5380*/  @P0 SYNCS.PHASECHK.TRANS64.TRYWAIT P2, [UR4], R0 ;  /* 0x00000000ff0005a7 */ /* 0x0007220008041104 */
[----:B------:R3:W-:Y:S01]  /*5390*/  UTCQMMA.2CTA gdesc[UR30], gdesc[UR28], tmem[UR8], tmem[UR26], idesc[UR27], UP2 ;  /* 0x00ff1a1c1e0075ea */ /* 0x0007e20009200308 */
[----:B------:R-:W-:Y:S01]  /*53a0*/  UPLOP3.LUT UP2, UPT, UPT, UPT, UPT, 0x80, 0x8 ;  /* 0x000000000008789c */ /* 0x000fe20003f4f070 */
[----:B------:R3:W-:Y:S01]  /*53b0*/  UTCBAR.2CTA.MULTICAST [UR7], URZ, UR11 ;  /* 0x000000ff070073e9 */ /* 0x0007e2000820080b */
[----:B------:R-:W-:Y:S04]  /*53c0*/  UMOV UR17, UR21 ;  /* 0x0000001500117c82 */ /* 0x000fe80008000000 */
[----:B------:R-:W-:Y:S05]  /*53d0*/  BRA.U UP0, `(.L_x_111) ;  /* 0xfffffffd008c7547 */ /* 0x000fea000b83ffff */
.L_x_108:
[----:B------:R-:W-:Y:S01]  /*53e0*/  UIADD3 UR9, UPT, UPT, UR9, 0x2d0, URZ ;  /* 0x000002d009097890 */ /* 0x000fe2000fffe0ff */
[----:B------:R-:W-:-:S08]  /*53f0*/  UMOV UR20, UR19 ;  /* 0x0000001300147c82 */ /* 0x000fd00008000000 */
[----:B------:R1:W-:Y:S01]  /*5400*/  UTCBAR.2CTA.MULTICAST [UR9], URZ, UR10 ;  /* 0x000000ff090073e9 */ /* 0x0003e2000820080a */
[----:B------:R-:W-:Y:S02]  /*5410*/  NOP ;  /* 0x0000000000007918 */ /* 0x000fe40000000000 */
.L_x_106:
[----:B------:R-:W-:Y:S01]  /*5420*/  UIADD3 UR22, UPT, UPT, UR22, 0x1, URZ ;  /* 0x0000000116167890 */ /* 0x000fe2000fffe0ff */
[----:B------:R-:W-:-:S03]  /*5430*/  ISETP.NE.AND P0, PT, R8, 0x2, PT ;  /* 0x000000020800780c */ /* 0x000fc60003f05270 */
[----:B------:R-:W-:Y:S01]  /*5440*/  UISETP.NE.AND UP0, UPT, UR22, 0x4, UPT ;  /* 0x000000041600788c */ /* 0x000fe2000bf05270 */
[----:B--23--:R-:W-:Y:S02]  /*5450*/  SEL R0, RZ, 0x1, P0 ;  /* 0x00000001ff007807 */ /* 0x00cfe40000000000 */
[----:B------:R-:W-:Y:S01]  /*5460*/  SEL R8, R8, RZ, P0 ;  /* 0x000000ff08087207 */ /* 0x000fe20000000000 */
[----:B------:R-:W-:Y:S01]  /*5470*/  USEL UR4, URZ, 0x1, UP0 ;  /* 0x00000001ff047887 */ /* 0x000fe20008000000 */
[----:B------:R-:W-:Y:S01]  /*5480*/  LOP3.LUT R3, R3, R0, RZ, 0x3c, !PT ;  /* 0x0000000003037212 */ /* 0x000fe200078e3cff */
[----:B------:R-:W-:-:S04]  /*5490*/  USEL UR22, UR22, URZ, UP0 ;  /* 0x000000ff16167287 */ /* 0x000fc80008000000 */
[----:B------:R-:W-:Y:S01]  /*54a0*/  LOP3.LUT R9, R9, UR4, RZ, 0x3c, !PT ;  /* 0x0000000409097c12 */ /* 0x000fe2000f8e3cff */
[----:B------:R-:W-:Y:S07]  /*54b0*/  @P1 BRA `(.L_x_112) ;  /* 0xfffffff800c41947 */ /* 0x000fee000383ffff */
[----:B------:R-:W2:Y:S01]  /*54c0*/  S2UR UR4, SR_CgaCtaId ;  /* 0x00000000000479c3 */ /* 0x000ea20000008800 */
[----:B------:R-:W-:Y:S01]  /*54d0*/  ELECT P0, URZ, PT ;  /* 0x0000000000ff782f */ /* 0x000fe20003800000 */
[----:B------:R-:W-:Y:S01]  /*54e0*/  HFMA2 R0, -RZ, RZ, 0, 5.9604644775390625e-08 ;  /* 0x00000001ff007431 */ /* 0x000fe200000001ff */
[----:B------:R-:W-:-:S05]  /*54f0*/  UMOV UR5, 0x40 ;  /* 0x0000004000057882 */ /* 0x000fca0000000000 */
[----:B------:R-:W-:Y:S01]  /*5500*/  UVIRTCOUNT.DEALLOC.SMPOOL 0x80 ;  /* 0x000000800000784c */ /* 0x000fe20000000000 */
[----:B------:R-:W-:Y:S02]  /*5510*/  UISETP.NE.AND UP1, UPT, UR15, URZ, UPT ;  /* 0x000000ff0f00728c */ /* 0x000fe4000bf25270 */
[----:B--2---:R-:W-:-:S09]  /*5520*/  ULEA UR4, UR4, UR5, 0x18 ;  /* 0x0000000504047291 */ /* 0x004fd2000f8ec0ff */
[----:B------:R2:W-:Y:S01]  /*5530*/  @P0 STS.U8 [UR4+0x1c], R0 ;  /* 0x00001c00ff000988 */ /* 0x0005e20008000004 */
[----:B------:R-:W-:Y:S05]  /*5540*/  BRA.U UP1, `(.L_x_113) ;  /* 0x0000000101a07547 */ /* 0x000fea000b800000 */
[----:B------:R-:W-:Y:S01]  /*5550*/  UIADD3 UR5, UPT, UPT, UR6, 0x2f0, URZ ;  /* 0x000002f006057890 */ /* 0x000fe2000fffe0ff */
[----:B------:R-:W-:-:S03]  /*5560*/  SHF.L.U32 R2, R9, 0x1f, RZ ;  /* 0x0000001f09027819 */ /* 0x000fc600000006ff */
[----:B------:R-:W-:-:S09]  /*5570*/  ULEA UR7, UR22, UR5, 0x3 ;  /* 0x0000000516077291 */ /* 0x000fd2000f8e18ff */
[----:B------:R-:W3:Y:S02]  /*5580*/  SYNCS.PHASECHK.TRANS64.TRYWAIT P0, [UR7], R2 ;  /* 0x00000002ff0075a7 */ /* 0x000ee40008001107 */
[----:B---3--:R-:W-:Y:S05]  /*5590*/  @!P0 BRA `(.L_x_114) ;  /* 0x00000048009c8947 */ /* 0x008fea0003800000 */
.L_x_248:
[----:B------:R-:W-:-:S04]  /*55a0*/  UIADD3 UR8, UPT, UPT, UR22, 0x1, URZ ;  /* 0x0000000116087890 */ /* 0x000fc8000fffe0ff */
[----:B------:R-:W-:-:S04]  /*55b0*/  UISETP.NE.AND UP0, UPT, UR8, 0x4, UPT ;  /* 0x000000040800788c */ /* 0x000fc8000bf05270 */
[----:B-1----:R-:W-:Y:S02]  /*55c0*/  USEL UR9, URZ, 0x1, UP0 ;  /* 0x00000001ff097887 */ /* 0x002fe40008000000 */
[----:B------:R-:W-:-:S04]  /*55d0*/  USEL UR8, UR8, URZ, UP0 ;  /* 0x000000ff08087287 */ /* 0x000fc80008000000 */
[----:B------:R-:W-:Y:S01]  /*55e0*/  ULEA UR7, UR8, UR5, 0x3 ;  /* 0x0000000508077291 */ /* 0x000fe2000f8e18ff */
[----:B--2---:R-:W-:-:S04]  /*55f0*/  LOP3.LUT R2, R9, UR9, RZ, 0x3c, !PT ;  /* 0x0000000909027c12 */ /* 0x004fc8000f8e3cff */
[----:B------:R-:W-:-:S04]  /*5600*/  SHF.L.U32 R3, R2, 0x1f, RZ ;  /* 0x0000001f02037819 */ /* 0x000fc800000006ff */
[----:B------:R-:W1:Y:S02]  /*5610*/  SYNCS.PHASECHK.TRANS64.TRYWAIT P0, [UR7], R3 ;  /* 0x00000003ff0075a7 */ /* 0x000e640008001107 */
[----:B-1----:R-:W-:Y:S05]  /*5620*/  @!P0 BRA `(.L_x_115) ;  /* 0x0000004800908947 */ /* 0x002fea0003800000 */
.L_x_250:
        /* <DEDUP_REMOVED lines=9> */
.L_x_252:
[----:B------:R-:W-:-:S04]  /*56c0*/  UIADD3 UR8, UPT, UPT, UR8, 0x1, URZ ;  /* 0x0000000108087890 */ /* 0x000fc8000fffe0ff */
[----:B------:R-:W-:-:S04]  /*56d0*/  UISETP.NE.AND UP0, UPT, UR8, 0x4, UPT ;  /* 0x000000040800788c */ /* 0x000fc8000bf05270 */
[----:B------:R-:W-:Y:S02]  /*56e0*/  USEL UR7, URZ, 0x1, UP0 ;  /* 0x00000001ff077887 */ /* 0x000fe40008000000 */
[----:B------:R-:W-:-:S04]  /*56f0*/  USEL UR8, UR8, URZ, UP0 ;  /* 0x000000ff08087287 */ /* 0x000fc80008000000 */
[----:B------:R-:W-:Y:S01]  /*5700*/  ULEA UR8, UR8, UR5, 0x3 ;  /* 0x0000000508087291 */ /* 0x000fe2000f8e18ff */
[----:B------:R-:W-:-:S04]  /*5710*/  LOP3.LUT R2, R2, UR7, RZ, 0x3c, !PT ;  /* 0x0000000702027c12 */ /* 0x000fc8000f8e3cff */
[----:B------:R-:W-:Y:S01]  /*5720*/  SHF.L.U32 R2, R2, 0x1f, RZ ;  /* 0x0000001f02027819 */ /* 0x000fe200000006ff */
[----:B-1----:R-:W-:-:S04]  /*5730*/  IMAD.U32 R0, RZ, RZ, UR8 ;  /* 0x00000008ff007e24 */ /* 0x002fc8000f8e00ff */
[----:B------:R1:W2:Y:S03]  /*5740*/  SYNCS.PHASECHK.TRANS64.TRYWAIT P0, [R0+URZ], R2 ;  /* 0x00000002000075a7 */ /* 0x0002a600080011ff */
[----:B--2---:R-:W-:Y:S05]  /*5750*/  @!P0 NANOSLEEP.SYNCS 0x989680 ;  /* 0x009896800000895d */ /* 0x004fea0003900000 */
[----:B------:R-:W2:Y:S02]  /*5760*/  @!P0 SYNCS.PHASECHK.TRANS64 P0, [R0+URZ], R2 ;  /* 0x00000002000085a7 */ /* 0x000ea400080010ff */
[----:B--2---:R-:W-:Y:S05]  /*5770*/  @P0 BRA `(.L_x_117) ;  /* 0x0000000000200947 */ /* 0x004fea0003800000 */
.L_x_118:
[----:B--2---:R2:W3:Y:S02]  /*5780*/  SYNCS.PHASECHK.TRANS64.TRYWAIT P0, [R0+URZ], R2 ;  /* 0x00000002000075a7 */ /* 0x0044e400080011ff */
[----:B---3--:R-:W-:Y:S05]  /*5790*/  @!P0 NANOSLEEP.SYNCS 0x989680 ;  /* 0x009896800000895d */ /* 0x008fea0003900000 */
[----:B------:R-:W3:Y:S02]  /*57a0*/  @!P0 SYNCS.PHASECHK.TRANS64 P0, [R0+URZ], R2 ;  /* 0x00000002000085a7 */ /* 0x000ee400080010ff */
[----:B---3--:R-:W-:Y:S05]  /*57b0*/  @!P0 BRA `(.L_x_118) ;  /* 0xfffffffc00f08947 */ /* 0x008fea000383ffff */
[----:B------:R-:W-:Y:S05]  /*57c0*/  BRA `(.L_x_117) ;  /* 0x00000000000c7947 */ /* 0x000fea0003800000 */
.L_x_113:
[----:B------:R-:W-:-:S04]  /*57d0*/  UIADD3 UR5, UPT, UPT, UR6, 0x330, URZ ;  /* 0x0000033006057890 */ /* 0x000fc8000fffe0ff */
[----:B------:R-:W-:-:S09]  /*57e0*/  UPRMT UR5, UR12, 0x654, UR5 ;  /* 0x000006540c057896 */ /* 0x000fd20008000005 */
[----:B------:R-:W-:Y:S03]  /*57f0*/  SYNCS.ARRIVE.TRANS64.RED.A1T0 RZ, [UR5], RZ ;  /* 0x000000ffffff79a7 */ /* 0x000fe60008100405 */
.L_x_117:
[----:B-12---:R-:W-:Y:S01]  /*5800*/  SHF.L.U32 R2, RZ, 0x1f, RZ ;  /* 0x0000001fff027819 */ /* 0x006fe200000006ff */
[----:B------:R-:W-:Y:S01]  /*5810*/  UIADD3 UR5, UPT, UPT, UR6, 0x330, URZ ;  /* 0x0000033006057890 */ /* 0x000fe2000fffe0ff */
[----:B------:R-:W-:Y:S02]  /*5820*/  PLOP3.LUT P0, PT, PT, PT, UP1, 0x80, 0x8 ;  /* 0x000000000008781c */ /* 0x000fe40003f0f018 */
[----:B------:R-:W1:Y:S02]  /*5830*/  SYNCS.PHASECHK.TRANS64.TRYWAIT P1, [UR6+0x330], R2 ;  /* 0x00033002ff0075a7 */ /* 0x000e640008021106 */
[----:B-1----:R-:W-:Y:S09]  /*5840*/  @!P1 BRA `(.L_x_119) ;  /* 0x0000004800389947 */ /* 0x002ff20003800000 */
.L_x_254:
[----:B------:R-:W-:Y:S02]  /*5850*/  @!UP1 UPRMT UR5, UR12, 0x654, UR5 ;  /* 0x000006540c059896 */ /* 0x000fe40008000005 */
[----:B------:R-:W-:Y:S01]  /*5860*/  ULOP3.LUT UR6, UR24, 0xffff, URZ, 0xc0, !UPT ;  /* 0x0000ffff18067892 */ /* 0x000fe2000f8ec0ff */
[----:B------:R-:W-:-:S03]  /*5870*/  UMOV UR8, 0xffff ;  /* 0x0000ffff00087882 */ /* 0x000fc60000000000 */
[----:B------:R-:W-:-:S03]  /*5880*/  USHF.R.U32.HI UR6, URZ, 0x5, UR6 ;  /* 0x00000005ff067899 */ /* 0x000fc60008011606 */
[----:B------:R-:W-:Y:S01]  /*5890*/  @!P0 SYNCS.ARRIVE.TRANS64.RED.A1T0 RZ, [UR5], RZ ;  /* 0x000000ffffff89a7 */ /* 0x000fe20008100405 */
[----:B------:R-:W-:Y:S01]  /*58a0*/  NOP ;  /* 0x0000000000007918 */ /* 0x000fe20000000000 */
[----:B-1----:R-:W1:Y:S01]  /*58b0*/  LDS R0, [UR4+0x14] ;  /* 0x00001404ff007984 */ /* 0x002e620008000800 */
[----:B------:R-:W-:Y:S01]  /*58c0*/  USHF.L.U32 UR8, UR8, UR6, URZ ;  /* 0x0000000608087299 */ /* 0x000fe200080006ff */
[----:B------:R-:W-:Y:S02]  /*58d0*/  UMOV UR5, 0x1 ;  /* 0x0000000100057882 */ /* 0x000fe40000000000 */
[----:B------:R-:W-:-:S03]  /*58e0*/  USHF.L.U32 UR5, UR5, UR6, URZ ;  /* 0x0000000605057299 */ /* 0x000fc600080006ff */
[----:B-1----:R-:W-:-:S04]  /*58f0*/  LOP3.LUT R0, R0, UR8, RZ, 0xc0, !PT ;  /* 0x0000000800007c12 */ /* 0x002fc8000f8ec0ff */
[----:B------:R-:W-:-:S13]  /*5900*/  ISETP.NE.AND P0, PT, R0, UR8, PT ;  /* 0x0000000800007c0c */ /* 0x000fda000bf05270 */
[----:B------:R-:W-:Y:S05]  /*5910*/  @P0 BRA `(.L_x_120) ;  /* 0x0000000000580947 */ /* 0x000fea0003800000 */
[----:B------:R-:W1:Y:S02]  /*5920*/  LDS R0, [UR4+0x18] ;  /* 0x00001804ff007984 */ /* 0x000e640008000800 */
[----:B-1----:R-:W-:-:S04]  /*5930*/  LOP3.LUT R0, R0, UR5, RZ, 0xc0, !PT ;  /* 0x0000000500007c12 */ /* 0x002fc8000f8ec0ff */
[----:B------:R-:W-:-:S13]  /*5940*/  ISETP.NE.AND P0, PT, R0, UR5, PT ;  /* 0x0000000500007c0c */ /* 0x000fda000bf05270 */
[----:B------:R-:W-:Y:S05]  /*5950*/  @P0 BRA `(.L_x_121) ;  /* 0x00000000003c0947 */ /* 0x000fea0003800000 */
[----:B------:R-:W1:Y:S01]  /*5960*/  S2R R2, SR_LANEID ;  /* 0x0000000000027919 */ /* 0x000e620000000000 */
[----:B------:R-:W-:Y:S01]  /*5970*/  ULOP3.LUT UR8, URZ, UR8, URZ, 0x33, !UPT ;  /* 0x00000008ff087292 */ /* 0x000fe2000f8e33ff */
[----:B------:R-:W-:Y:S02]  /*5980*/  VOTEU.ANY UR7, UPT, PT ;  /* 0x0000000000077886 */ /* 0x000fe400038e0100 */
[----:B------:R-:W-:-:S03]  /*5990*/  UFLO.U32 UR7, UR7 ;  /* 0x00000007000772bd */ /* 0x000fc600080e0000 */
[----:B------:R-:W-:-:S04]  /*59a0*/  IMAD.U32 R0, RZ, RZ, UR8 ;  /* 0x00000008ff007e24 */ /* 0x000fc8000f8e00ff */
[----:B------:R2:W3:Y:S02]  /*59b0*/  REDUX UR6, R0 ;  /* 0x00000000000673c4 */ /* 0x0004e40000000000 */
[----:B------:R1:W-:Y:S02]  /*59c0*/  UTCATOMSWS.AND URZ, UR8 ;  /* 0x0000000800ff79e3 */ /* 0x0003e40008000000 */
[----:B-1----:R-:W-:Y:S02]  /*59d0*/  ISETP.EQ.U32.AND P0, PT, R2, UR7, PT ;  /* 0x0000000702007c0c */ /* 0x002fe4000bf02070 */
[----:B--2---:R-:W-:Y:S02]  /*59e0*/  LOP3.LUT R0, RZ, UR5, RZ, 0x33, !PT ;  /* 0x00000005ff007c12 */ /* 0x004fe4000f8e33ff */
[----:B---3--:R-:W-:Y:S02]  /*59f0*/  MOV R2, UR6 ;  /* 0x0000000600027c02 */ /* 0x008fe40008000f00 */
[----:B------:R-:W1:Y:S07]  /*5a00*/  REDUX UR5, R0 ;  /* 0x00000000000573c4 */ /* 0x000e6e0000000000 */
[----:B------:R2:W-:Y:S01]  /*5a10*/  @P0 ATOMS.AND RZ, [UR4+0x14], R2 ;  /* 0x00001402ffff098c */ /* 0x0005e2000a800004 */
[----:B-1----:R-:W-:-:S05]  /*5a20*/  IMAD.U32 R0, RZ, RZ, UR5 ;  /* 0x00000005ff007e24 */ /* 0x002fca000f8e00ff */
[----:B------:R2:W-:Y:S01]  /*5a30*/  @P0 ATOMS.AND RZ, [UR4+0x18], R0 ;  /* 0x00001800ffff098c */ /* 0x0005e2000a800004 */
[----:B------:R-:W-:Y:S05]  /*5a40*/  BRA `(.L_x_122) ;  /* 0x0000000000147947 */ /* 0x000fea0003800000 */
.L_x_121:
[----:B------:R-:W-:Y:S02]  /*5a50*/  MOV R2, 0x5a70 ;  /* 0x00005a7000027802 */ /* 0x000fe40000000f00 */
[----:B----45:R-:W-:Y:S05]  /*5a60*/  CALL.REL.NOINC `($__internal_0_$__cuda_sm10x_tcgen05_guardrail_trap_col_being_dealloced_not_returned_by_alloc) ;  /* 0x00000048004c7944 */ /* 0x030fea0003c00000 */
[----:B------:R-:W-:Y:S05]  /*5a70*/  BRA `(.L_x_122) ;  /* 0x0000000000087947 */ /* 0x000fea0003800000 */
.L_x_120:
[----:B------:R-:W-:Y:S02]  /*5a80*/  MOV R2, 0x5aa0 ;  /* 0x00005aa000027802 */ /* 0x000fe40000000f00 */
[----:B----45:R-:W-:Y:S05]  /*5a90*/  CALL.REL.NOINC `($__internal_2_$__cuda_sm10x_tcgen05_guardrail_trap_unallocated_columns_being_dealloced) ;  /* 0x0000004800587944 */ /* 0x030fea0003c00000 */
.L_x_122:
[----:B------:R-:W-:Y:S01]  /*5aa0*/  NOP ;  /* 0x0000000000007918 */ /* 0x000fe20000000000 */
[----:B------:R-:W-:Y:S05]  /*5ab0*/  EXIT ;  /* 0x000000000000794d */ /* 0x000fea0003800000 */
.L_x_93:
[----:B------:R-:W-:-:S09]  /*5ac0*/  UISETP.NE.OR UP0, UPT, UR11, 0x3, !UP4 ;  /* 0x000000030b00788c */ /* 0x000fd2000e705670 */
[----:B------:R-:W-:Y:S05]  /*5ad0*/  BRA.U UP0, `(.L_x_123) ;  /* 0x0000000900e87547 */ /* 0x000fea000b800000 */
[----:B------:R-:W2:Y:S01]  /*5ae0*/  LDCU UR25, c[0x0][0x370] ;  /* 0x00006e00ff1977ac */ /* 0x000ea20008000800 */
[----:B------:R-:W3:Y:S01]  /*5af0*/  LDC.64 R16, c[0x0][0x348] ;  /* 0x0000d200ff107b82 */ /* 0x000ee20000000a00 */
[----:B------:R-:W-:Y:S02]  /*5b00*/  HFMA2 R13, -RZ, RZ, 0, 0 ;  /* 0x00000000ff0d7431 */ /* 0x000fe400000001ff */
[----:B------:R-:W-:Y:S01]  /*5b10*/  IMAD.MOV.U32 R15, RZ, RZ, 0x1 ;  /* 0x00000001ff0f7424 */ /* 0x000fe200078e00ff */
[----:B------:R-:W2:Y:S01]  /*5b20*/  LDCU.128 UR20, c[0x0][0xb10] ;  /* 0x00016200ff1477ac */ /* 0x000ea20008000c00 */
[----:B------:R-:W-:Y:S01]  /*5b30*/  IMAD.MOV.U32 R14, RZ, RZ, RZ ;  /* 0x000000ffff0e7224 */ /* 0x000fe200078e00ff */
[----:B------:R-:W-:Y:S01]  /*5b40*/  MOV R12, 0x2000 ;  /* 0x00002000000c7802 */ /* 0x000fe20000000f00 */
[----:B------:R-:W4:Y:S01]  /*5b50*/  LDCU UR24, c[0x0][0x374] ;  /* 0x00006e80ff1877ac */ /* 0x000f220008000800 */
[----:B------:R-:W1:Y:S01]  /*5b60*/  LDC.64 R2, c[0x0][0x888] ;  /* 0x00022200ff027b82 */ /* 0x000e620000000a00 */
[----:B------:R-:W4:Y:S01]  /*5b70*/  LDCU UR13, c[0x0][0xb0c] ;  /* 0x00016180ff0d77ac */ /* 0x000f220008000800 */
[----:B------:R-:W4:Y:S06]  /*5b80*/  LDCU UR18, c[0x0][0xb20] ;  /* 0x00016400ff1277ac */ /* 0x000f2c0008000800 */
[----:B------:R-:W1:Y:S01]  /*5b90*/  LDC.64 R4, c[0x0][0x890] ;  /* 0x00022400ff047b82 */ /* 0x000e620000000a00 */
[----:B------:R-:W3:Y:S01]  /*5ba0*/  LDCU UR4, c[0x0][0xb30] ;  /* 0x00016600ff0477ac */ /* 0x000ee20008000800 */
[----:B------:R-:W-:Y:S01]  /*5bb0*/  UMOV UR19, 0x400 ;  /* 0x0000040000137882 */ /* 0x000fe20000000000 */
[----:B------:R-:W-:-:S02]  /*5bc0*/  UISETP.GE.AND UP0, UPT, UR37, 0x1, UPT ;  /* 0x000000012500788c */ /* 0x000fc4000bf06270 */
[----:B------:R-:W-:Y:S02]  /*5bd0*/  ULEA UR19, UR54, UR19, 0x18 ;  /* 0x0000001336137291 */ /* 0x000fe4000f8ec0ff */
[----:B------:R-:W-:Y:S02]  /*5be0*/  UP2UR UR5, UPR, URZ, 0x1 ;  /* 0x00000001ff057883 */ /* 0x000fe40008000000 */
[----:B--2---:R-:W-:Y:S02]  /*5bf0*/  UIMAD.WIDE.U32 UR10, UR25, UR20, URZ ;  /* 0x00000014190a72a5 */ /* 0x004fe4000f8e00ff */
[----:B------:R-:W-:Y:S02]  /*5c00*/  UIADD3 UR5, UPT, UPT, UR19, 0x290, URZ ;  /* 0x0000029013057890 */ /* 0x000fe4000fffe0ff */
[----:B----4-:R-:W-:Y:S02]  /*5c10*/  UIMAD.WIDE.U32 UR8, UR24, UR23, URZ ;  /* 0x00000017180872a5 */ /* 0x010fe4000f8e00ff */
[----:B------:R-:W-:-:S02]  /*5c20*/  UPLOP3.LUT UP3, UPT, UPT, UPT, UPT, 0x40, 0x4 ;  /* 0x000000000004789c */ /* 0x000fc40003f6e870 */
[----:B------:R-:W-:Y:S01]  /*5c30*/  UISETP.NE.AND UP4, UPT, UR37, 0x1, UPT ;  /* 0x000000012500788c */ /* 0x000fe2000bf85270 */
[----:B------:R-:W2:Y:S01]  /*5c40*/  LDCU.64 UR6, c[0x0][0xb28] ;  /* 0x00016500ff0677ac */ /* 0x000ea20008000a00 */
[----:B------:R-:W-:Y:S02]  /*5c50*/  UISETP.NE.AND UP6, UPT, UR13, 0x1, UPT ;  /* 0x000000010d00788c */ /* 0x000fe4000bfc5270 */
[----:B------:R-:W-:Y:S02]  /*5c60*/  UISETP.NE.AND UP5, UPT, UR22, 0x1, UPT ;  /* 0x000000011600788c */ /* 0x000fe4000bfa5270 */
[----:B------:R-:W-:Y:S02]  /*5c70*/  UPRMT UR54, UR54, 0x654, UR5 ;  /* 0x0000065436367896 */ /* 0x000fe40008000005 */
[----:B------:R-:W-:Y:S02]  /*5c80*/  USHF.R.U32.HI UR28, URZ, UR21, UR11 ;  /* 0x00000015ff1c7299 */ /* 0x000fe4000801160b */
[----:B------:R-:W-:-:S02]  /*5c90*/  USHF.R.U32.HI UR27, URZ, UR18, UR9 ;  /* 0x00000012ff1b7299 */ /* 0x000fc40008011609 */
[----:B---3--:R-:W-:-:S11]  /*5ca0*/  UISETP.NE.AND UP2, UPT, UR4, 0x1, UPT ;  /* 0x000000010400788c */ /* 0x008fd6000bf45270 */
.L_x_131:
[C---:B------:R-:W-:Y:S02]  /*5cb0*/  LEA R7, R14.reuse, UR19, 0x3 ;  /* 0x000000130e077c11 */ /* 0x040fe4000f8e18ff */
[----:B------:R-:W-:Y:S02]  /*5cc0*/  SHF.L.U32 R0, R13, 0x1f, RZ ;  /* 0x0000001f0d007819 */ /* 0x000fe400000006ff */
[----:B------:R-:W-:Y:S02]  /*5cd0*/  LEA R8, R14, UR19, 0x4 ;  /* 0x000000130e087c11 */ /* 0x000fe4000f8e20ff */
[----:B---3--:R-:W3:Y:S02]  /*5ce0*/  SYNCS.PHASECHK.TRANS64.TRYWAIT P0, [R7+URZ+0x2b0], R0 ;  /* 0x0002b000070075a7 */ /* 0x008ee400080011ff */
[----:B---3--:R-:W-:Y:S05]  /*5cf0*/  @!P0 BRA `(.L_x_124) ;  /* 0x0000004400248947 */ /* 0x008fea0003800000 */
.L_x_255:
[----:B------:R-:W4:Y:S01]  /*5d00*/  LDS.128 R8, [R8+0x340] ;  /* 0x0003400008087984 */ /* 0x000f220000000c00 */
[----:B------:R-:W-:Y:S01]  /*5d10*/  UISETP.GE.AND UP0, UPT, UR37, 0x1, UPT ;  /* 0x000000012500788c */ /* 0x000fe2000bf06270 */
[----:B------:R-:W-:Y:S01]  /*5d20*/  @!PT LDS RZ, [RZ] ;  /* 0x00000000fffff984 */ /* 0x000fe20000000800 */
[----:B------:R-:W-:Y:S01]  /*5d30*/  @!PT LDS RZ, [RZ] ;  /* 0x00000000fffff984 */ /* 0x000fe20000000800 */
[----:B------:R-:W-:Y:S01]  /*5d40*/  @!PT LDS RZ, [RZ] ;  /* 0x00000000fffff984 */ /* 0x000fe20000000800 */
[----:B------:R-:W-:Y:S01]  /*5d50*/  @!PT LDS RZ, [RZ] ;  /* 0x00000000fffff984 */ /* 0x000fe20000000800 */
[----:B------:R1:W-:Y:S06]  /*5d60*/  MEMBAR.ALL.CTA ;  /* 0x0000000000007992 */ /* 0x0003ec0000008000 */
[----:B-1----:R-:W1:Y:S01]  /*5d70*/  FENCE.VIEW.ASYNC.S ;  /* 0x00000000000073c6 */ /* 0x002e620000000000 */
[----:B----4-:R-:W-:Y:S11]  /*5d80*/  LOP3.LUT P0, RZ, R10, 0x1, RZ, 0xc0, !PT ;  /* 0x000000010aff7812 */ /* 0x010ff6000780c0ff */
[----:B------:R-:W-:Y:S02]  /*5d90*/  @!UPT UIADD3 URZ, UPT, UPT, URZ, URZ, URZ ;  /* 0x000000fffffff290 */ /* 0x000fe4000fffe0ff */
[----:B-1----:R-:W-:Y:S01]  /*5da0*/  VOTEU.ANY UP1, P0 ;  /* 0x0000000000ff7886 */ /* 0x002fe20000020100 */
[----:B------:R-:W-:Y:S11]  /*5db0*/  PLOP3.LUT P0, PT, PT, PT, UP1, 0x80, 0x8 ;  /* 0x000000000008781c */ /* 0x000ff60003f0f018 */
[----:B------:R-:W-:Y:S02]  /*5dc0*/  @!UPT UIADD3 URZ, UPT, UPT, URZ, URZ, URZ ;  /* 0x000000fffffff290 */ /* 0x000fe4000fffe0ff */
[----:B---3--:R-:W-:Y:S02]  /*5dd0*/  @P0 SHF.R.U32.HI R0, RZ, 0x10, R9 ;  /* 0x00000010ff000819 */ /* 0x008fe40000011609 */
[----:B------:R-:W-:Y:S02]  /*5de0*/  @P0 MOV R6, R8 ;  /* 0x0000000800060202 */ /* 0x000fe40000000f00 */
[----:B------:R-:W-:Y:S01]  /*5df0*/  @P0 R2UR UR4, R0 ;  /* 0x00000000000402ca */ /* 0x000fe200000e0000 */
[----:B------:R-:W-:Y:S01]  /*5e00*/  VIADD R0, R7, 0x2c0 ;  /* 0x000002c007007836 */ /* 0x000fe20000000000 */
[----:B------:R-:W-:Y:S02]  /*5e10*/  @P0 LOP3.LUT R8, R9, 0xffff, RZ, 0xc0, !PT ;  /* 0x0000ffff09080812 */ /* 0x000fe400078ec0ff */
[----:B------:R-:W-:Y:S02]  /*5e20*/  @P0 R2UR UR8, R6 ;  /* 0x00000000060802ca */ /* 0x000fe400000e0000 */
[----:B------:R-:W-:Y:S02]  /*5e30*/  PRMT R0, RZ, 0x654, R0 ;  /* 0x00000654ff007816 */ /* 0x000fe40000000000 */
[----:B------:R-:W-:Y:S02]  /*5e40*/  @P0 R2UR UR5, R8 ;  /* 0x00000000080502ca */ /* 0x000fe400000e0000 */
[----:B------:R1:W-:Y:S03]  /*5e50*/  SYNCS.ARRIVE.TRANS64.RED.A1T0 RZ, [R0+URZ], RZ ;  /* 0x000000ff00ff79a7 */ /* 0x0003e600081004ff */
[----:B------:R-:W-:Y:S04]  /*5e60*/  @UP1 UMOV UR29, UR4 ;  /* 0x00000004001d1c82 */ /* 0x000fe80008000000 */
[----:B------:R-:W-:Y:S04]  /*5e70*/  @UP1 UMOV UR15, UR8 ;  /* 0x00000008000f1c82 */ /* 0x000fe80008000000 */
[----:B------:R-:W-:Y:S01]  /*5e80*/  @UP1 UMOV UR14, UR5 ;  /* 0x00000005000e1c82 */ /* 0x000fe20008000000 */
[----:B------:R-:W-:Y:S05]  /*5e90*/  BRA.U !UP0, `(.L_x_125) ;  /* 0x0000000108947547 */ /* 0x000fea000b800000 */
[----:B------:R-:W-:Y:S02]  /*5ea0*/  UIMAD.WIDE.U32 UR30, UR14, UR23, URZ ;  /* 0x000000170e1e72a5 */ /* 0x000fe4000f8e00ff */
[----:B------:R-:W-:Y:S02]  /*5eb0*/  UIMAD.WIDE.U32 UR40, UR15, UR20, URZ ;  /* 0x000000140f2872a5 */ /* 0x000fe4000f8e00ff */
[----:B------:R-:W-:Y:S02]  /*5ec0*/  USEL UR4, UR24, UR27, !UP5 ;  /* 0x0000001b18047287 */ /* 0x000fe4000e800000 */
[----:B------:R-:W-:Y:S02]  /*5ed0*/  USHF.R.U32.HI UR32, URZ, UR18, UR31 ;  /* 0x00000012ff207299 */ /* 0x000fe4000801161f */
[----:B--2---:R-:W-:Y:S02]  /*5ee0*/  UIMAD.WIDE.U32 UR38, UR4, UR6, URZ ;  /* 0x00000006042672a5 */ /* 0x004fe4000f8e00ff */
[----:B------:R-:W-:Y:S02]  /*5ef0*/  USEL UR9, UR25, UR28, !UP6 ;  /* 0x0000001c19097287 */ /* 0x000fe4000f000000 */
[----:B------:R-:W-:Y:S02]  /*5f00*/  USEL UR8, UR14, UR32, !UP5 ;  /* 0x000000200e087287 */ /* 0x000fe4000e800000 */
[----:B------:R-:W-:Y:S02]  /*5f10*/  UIMAD.WIDE.U32 UR34, UR9, UR6, URZ ;  /* 0x00000006092272a5 */ /* 0x000fe4000f8e00ff */
[----:B------:R-:W-:Y:S02]  /*5f20*/  UIMAD.WIDE.U32 UR16, UR8, UR6, URZ ;  /* 0x00000006081072a5 */ /* 0x000fe4000f8e00ff */
[----:B------:R-:W-:Y:S02]  /*5f30*/  @UP4 USHF.R.U32.HI UR9, URZ, UR7, UR35 ;  /* 0x00000007ff094299 */ /* 0x000fe40008011623 */
[----:B------:R-:W-:Y:S02]  /*5f40*/  USHF.R.U32.HI UR17, URZ, UR7, UR17 ;  /* 0x00000007ff117299 */ /* 0x000fe40008011611 */
[----:B------:R-:W-:Y:S02]  /*5f50*/  UIMAD UR10, UR37, UR9, URZ ;  /* 0x00000009250a72a4 */ /* 0x000fe4000f8e02ff */
[----:B------:R-:W-:Y:S01]  /*5f60*/  USEL UR17, UR8, UR17, !UP4 ;  /* 0x0000001108117287 */ /* 0x000fe2000e000000 */
[----:B------:R-:W-:Y:S02]  /*5f70*/  UMOV UR31, UR41 ;  /* 0x00000029001f7c82 */ /* 0x000fe40008000000 */
[----:B------:R-:W-:Y:S02]  /*5f80*/  USHF.R.U32.HI UR30, URZ, UR21, UR31 ;  /* 0x00000015ff1e7299 */ /* 0x000fe4000801161f */
[----:B------:R-:W-:Y:S02]  /*5f90*/  UIADD3 UR16, UPT, UPT, -UR17, URZ, URZ ;  /* 0x000000ff11107290 */ /* 0x000fe4000fffe1ff */
[----:B------:R-:W-:Y:S02]  /*5fa0*/  USEL UR5, UR15, UR30, !UP6 ;  /* 0x0000001e0f057287 */ /* 0x000fe4000f000000 */
[----:B------:R-:W-:Y:S01]  /*5fb0*/  UIMAD UR16, UR37, UR16, UR8 ;  /* 0x00000010251072a4 */ /* 0x000fe2000f8e0208 */
[----:B------:R-:W-:Y:S02]  /*5fc0*/  UMOV UR31, UR39 ;  /* 0x00000027001f7c82 */ /* 0x000fe40008000000 */
[----:B------:R-:W-:Y:S04]  /*5fd0*/  @UP4 USHF.R.U32.HI UR4, URZ, UR7, UR31 ;  /* 0x00000007ff044299 */ /* 0x000fe8000801161f */
[----:B------:R-:W-:Y:S04]  /*5fe0*/  UIMAD UR4, UR37, UR4, URZ ;  /* 0x00000004250472a4 */ /* 0x000fe8000f8e02ff */
[----:B------:R-:W-:Y:S04]  /*5ff0*/  UISETP.GE.AND UP0, UPT, UR8, UR4, UPT ;  /* 0x000000040800728c */ /* 0x000fe8000bf06270 */
[----:B------:R-:W-:Y:S02]  /*6000*/  UISETP.GE.OR UP0, UPT, UR5, UR10, UP0 ;  /* 0x0000000a0500728c */ /* 0x000fe40008706670 */
[----:B------:R-:W-:Y:S09]  /*6010*/  UIMAD.WIDE.U32 UR10, UR5, UR6, URZ ;  /* 0x00000006050a72a5 */ /* 0x000ff2000f8e00ff */
[----:B------:R-:W-:Y:S04]  /*6020*/  @!UP0 USHF.R.U32.HI UR4, URZ, UR7, UR11 ;  /* 0x00000007ff048299 */ /* 0x000fe8000801160b */
[----:B------:R-:W-:Y:S04]  /*6030*/  @!UP0 USEL UR4, UR5, UR4, !UP4 ;  /* 0x0000000405048287 */ /* 0x000fe8000e000000 */
[----:B------:R-:W-:Y:S02]  /*6040*/  @!UP0 UIMAD UR12, UR9, UR16, UR4 ;  /* 0x00000010090c82a4 */ /* 0x000fe4000f8e0204 */
[----:B------:R-:W-:Y:S02]  /*6050*/  @!UP0 UIADD3 UR16, UPT, UPT, UR17, -UR4, URZ ;  /* 0x8000000411108290 */ /* 0x000fe4000fffe0ff */
[----:B------:R-:W-:Y:S02]  /*6060*/  UIADD3 UR9, UPT, UPT, -UR5, URZ, URZ ;  /* 0x000000ff05097290 */ /* 0x000fe4000fffe1ff */
[----:B------:R-:W-:Y:S02]  /*6070*/  UIADD3 UR4, UPT, UPT, -UR8, URZ, URZ ;  /* 0x000000ff08047290 */ /* 0x000fe4000fffe1ff */
[----:B------:R-:W-:Y:S02]  /*6080*/  @!UP0 UIMAD UR8, UR16, UR37, UR5 ;  /* 0x00000025100882a4 */ /* 0x000fe4000f8e0205 */
[----:B------:R-:W-:Y:S02]  /*6090*/  UIMAD UR15, UR13, UR9, UR15 ;  /* 0x000000090d0f72a4 */ /* 0x000fe4000f8e020f */
[----:B------:R-:W-:Y:S01]  /*60a0*/  UIMAD UR14, UR22, UR4, UR14 ;  /* 0x00000004160e72a4 */ /* 0x000fe2000f8e020e */
[----:B------:R-:W-:Y:S02]  /*60b0*/  @!UP0 UMOV UR5, UR12 ;  /* 0x0000000c00058c82 */ /* 0x000fe40008000000 */
[----:B------:R-:W-:Y:S02]  /*60c0*/  UIMAD UR15, UR5, UR13, UR15 ;  /* 0x0000000d050f72a4 */ /* 0x000fe4000f8e020f */
[----:B------:R-:W-:Y:S11]  /*60d0*/  UIMAD UR14, UR8, UR22, UR14 ;  /* 0x00000016080e72a4 */ /* 0x000ff6000f8e020e */
[----:B------:R-:W-:Y:S01]  /*60e0*/  @!UPT UIADD3 URZ, UPT, UPT, URZ, URZ, URZ ;  /* 0x000000fffffff290 */ /* 0x000fe2000fffe0ff */
.L_x_125:
[----:B------:R-:W3:Y:S01]  /*60f0*/  @!UP2 LDCU.128 UR8, c[0x0][0xb10] ;  /* 0x00016200ff08a7ac */ /* 0x000ee20008000c00 */
[C---:B------:R-:W-:Y:S02]  /*6100*/  ISETP.NE.U32.AND P1, PT, R4.reuse, RZ, PT ;  /* 0x000000ff0400720c */ /* 0x040fe40003f25070 */
[----:B------:R-:W-:Y:S02]  /*6110*/  ISETP.NE.U32.AND P0, PT, R4, RZ, PT ;  /* 0x000000ff0400720c */ /* 0x000fe40003f05070 */
[C---:B------:R-:W-:Y:S02]  /*6120*/  ISETP.NE.AND.EX P1, PT, R5.reuse, RZ, PT, P1 ;  /* 0x000000ff0500720c */ /* 0x040fe40003f25310 */
[----:B------:R-:W-:Y:S01]  /*6130*/  ISETP.NE.AND.EX P0, PT, R5, RZ, PT, P0 ;  /* 0x000000ff0500720c */ /* 0x000fe20003f05300 */
[----:B------:R-:W4:Y:S01]  /*6140*/  @!UP2 LDCU UR5, c[0x0][0xb0c] ;  /* 0x00016180ff05a7ac */ /* 0x000f220008000800 */
[----:B------:R-:W-:Y:S01]  /*6150*/  SHF.L.U32 R6, R15, 0x1f, RZ ;  /* 0x0000001f0f067819 */ /* 0x000fe200000006ff */
[----:B---3--:R-:W-:Y:S04]  /*6160*/  UIMAD.WIDE.U32 UR16, UR15, UR8, URZ ;  /* 0x000000080f1072a5 */ /* 0x008fe8000f8e00ff */
[----:B------:R-:W-:Y:S02]  /*6170*/  @!UP2 USHF.R.U32.HI UR4, URZ, UR9, UR17 ;  /* 0x00000009ff04a299 */ /* 0x000fe40008011611 */
[----:B------:R-:W-:Y:S02]  /*6180*/  UIMAD.WIDE.U32 UR16, UR14, UR11, URZ ;  /* 0x0000000b0e1072a5 */ /* 0x000fe4000f8e00ff */
[----:B----4-:R-:W-:Y:S04]  /*6190*/  @!UP2 UISETP.NE.AND UP0, UPT, UR5, 0x1, UPT ;  /* 0x000000010500a88c */ /* 0x010fe8000bf05270 */
[----:B------:R-:W-:Y:S02]  /*61a0*/  @!UP2 USEL UR8, UR15, UR4, !UP0 ;  /* 0x000000040f08a287 */ /* 0x000fe4000c000000 */
[----:B------:R-:W-:Y:S01]  /*61b0*/  @!UP2 UISETP.NE.AND UP0, UPT, UR10, 0x1, UPT ;  /* 0x000000010a00a88c */ /* 0x000fe2000bf05270 */
[----:B------:R-:W3:Y:S02]  /*61c0*/  @!UP2 LDCU UR4, c[0x0][0xb20] ;  /* 0x00016400ff04a7ac */ /* 0x000ee40008000800 */
[----:B---3--:R-:W-:Y:S04]  /*61d0*/  @!UP2 USHF.R.U32.HI UR4, URZ, UR4, UR17 ;  /* 0x00000004ff04a299 */ /* 0x008fe80008011611 */
[----:B------:R-:W-:Y:S04]  /*61e0*/  @!UP2 USEL UR9, UR14, UR4, !UP0 ;  /* 0x000000040e09a287 */ /* 0x000fe8000c000000 */
[----:B------:R-:W-:Y:S02]  /*61f0*/  @!UP2 UIADD3 UR4, UPT, UPT, -UR8, UR9, URZ ;  /* 0x000000090804a290 */ /* 0x000fe4000fffe1ff */
[----:B------:R-:W-:Y:S02]  /*6200*/  @!UP2 UIADD3 UR8, UPT, UPT, UR8, -UR9, URZ ;  /* 0x800000090808a290 */ /* 0x000fe4000fffe0ff */
[----:B------:R-:W-:Y:S02]  /*6210*/  @!UP2 UIMAD UR15, UR4, UR5, UR15 ;  /* 0x00000005040fa2a4 */ /* 0x000fe4000f8e020f */
[----:B------:R-:W-:Y:S01]  /*6220*/  @!UP2 UIMAD UR14, UR8, UR10, UR14 ;  /* 0x0000000a080ea2a4 */ /* 0x000fe2000f8e020e */
[----:B------:R-:W-:Y:S11]  /*6230*/  BRA.U UP3, `(.L_x_126) ;  /* 0x0000000103107547 */ /* 0x000ff6000b800000 */
[----:B------:R-:W-:Y:S04]  /*6240*/  MOV R7, UR26 ;  /* 0x0000001a00077c02 */ /* 0x000fe80008000f00 */
[----:B------:R-:W-:Y:S04]  /*6250*/  SHF.L.U32 R7, R7, 0x1f, RZ ;  /* 0x0000001f07077819 */ /* 0x000fe800000006ff */
[----:B------:R-:W3:Y:S02]  /*6260*/  SYNCS.PHASECHK.TRANS64.TRYWAIT P2, [UR19+0x2a8], R7 ;  /* 0x0002a807ff0075a7 */ /* 0x000ee40008041113 */
[----:B---3--:R-:W-:Y:S05]  /*6270*/  @!P2 BRA `(.L_x_127) ;  /* 0x0000003c00d8a947 */ /* 0x008fea0003800000 */
.L_x_126:
[----:B------:R-:W-:Y:S05]  /*6280*/  @!P1 BRA `(.L_x_128) ;  /* 0x00000000002c9947 */ /* 0x000fea0003800000 */
[----:B------:R-:W-:Y:S01]  /*6290*/  ISETP.NE.U32.AND P1, PT, R2, RZ, PT ;  /* 0x000000ff0200720c */ /* 0x000fe20003f25070 */
[----:B------:R-:W-:Y:S03]  /*62a0*/  IMAD.MOV.U32 R141, RZ, RZ, 0x1 ;  /* 0x00000001ff8d7424 */ /* 0x000fe600078e00ff */
[----:B------:R-:W-:Y:S11]  /*62b0*/  ISETP.NE.AND.EX P1, PT, R3, RZ, PT, P1 ;  /* 0x000000ff0300720c */ /* 0x000ff60003f25310 */
[----:B------:R-:W-:Y:S02]  /*62c0*/  @!UPT UIADD3 URZ, UPT, UPT, URZ, URZ, URZ ;  /* 0x000000fffffff290 */ /* 0x000fe4000fffe0ff */
[----:B------:R-:W3:Y:S01]  /*62d0*/  @P1 LDC.64 R8, c[0x0][0x888] ;  /* 0x00022200ff081b82 */ /* 0x000ee20000000a00 */
[----:B-1----:R-:W-:Y:S04]  /*62e0*/  @P1 IMAD R0, R4, UR36, RZ ;  /* 0x0000002404001c24 */ /* 0x002fe8000f8e02ff */
[----:B---3--:R-:W-:Y:S04]  /*62f0*/  @P1 IMAD.WIDE R8, R0, 0x4, R8 ;  /* 0x0000000400081825 */ /* 0x008fe800078e0208 */
[----:B------:R-:W-:Y:S01]  /*6300*/  HFMA2 R0, -RZ, RZ, 0, 5.9604644775390625e-08 ;  /* 0x00000001ff007431 */ /* 0x000fe200000001ff */
[----:B-----5:R3:W5:Y:S04]  /*6310*/  @P1 LDG.E R71, desc[UR52][R8.64] ;  /* 0x0000003408471981 */ /* 0x020768000c1e1900 */
[----:B------:R-:W-:Y:S01]  /*6320*/  @!P1 PRMT R141, R0, 0x7610, R141 ;  /* 0x00007610008d9816 */ /* 0x000fe2000000008d */
[----:B---3--:R-:W4:Y:S06]  /*6330*/  @!P1 LDC R71, c[0x0][0x880] ;  /* 0x00022000ff479b82 */ /* 0x008f2c0000000800 */
.L_x_128:
[----:B----45:R-:W-:Y:S01]  /*6340*/  @!P0 FSETP.EQ.AND P1, PT, R71, RZ, PT ;  /* 0x000000ff4700820b */ /* 0x030fe20003f22000 */
[----:B------:R-:W-:Y:S01]  /*6350*/  @!UPT UIADD3 URZ, UPT, UPT, URZ, URZ, URZ ;  /* 0x000000fffffff290 */ /* 0x000fe2000fffe0ff */
[----:B------:R-:W-:Y:S11]  /*6360*/  @!P0 BRA `(.L_x_129) ;  /* 0x0000000000188947 */ /* 0x000ff60003800000 */
[----:B------:R-:W-:Y:S02]  /*6370*/  LOP3.LUT P0, RZ, R141, 0xff, RZ, 0xc0, !PT ;  /* 0x000000ff8dff7812 */ /* 0x000fe4000780c0ff */
[----:B------:R-:W-:Y:S04]  /*6380*/  ISETP.NE.U32.AND P1, PT, R2, RZ, PT ;  /* 0x000000ff0200720c */ /* 0x000fe80003f25070 */
[----:B------:R-:W-:Y:S04]  /*6390*/  ISETP.NE.AND.EX P1, PT, R3, RZ, PT, P1 ;  /* 0x000000ff0300720c */ /* 0x000fe80003f25310 */
[----:B------:R-:W-:Y:S03]  /*63a0*/  PLOP3.LUT P1, PT, P1, PT, PT, 0x8, 0x80 ;  /* 0x000000000080781c */ /* 0x000fe60000f2e170 */
[----:B------:R-:W-:Y:S11]  /*63b0*/  @P0 FSETP.EQ.AND P1, PT, R71, RZ, PT ;  /* 0x000000ff4700020b */ /* 0x000ff60003f22000 */
[----:B------:R-:W-:Y:S02]  /*63c0*/  @!UPT UIADD3 URZ, UPT, UPT, URZ, URZ, URZ ;  /* 0x000000fffffff290 */ /* 0x000fe4000fffe0ff */
.L_x_129:
[----:B------:R-:W3:Y:S01]  /*63d0*/  SYNCS.PHASECHK.TRANS64.TRYWAIT P0, [UR19+0x298], R6 ;  /* 0x00029806ff0075a7 */ /* 0x000ee20008001113 */
[----:B------:R-:W-:Y:S02]  /*63e0*/  ELECT P2, URZ, PT ;  /* 0x0000000000ff782f */ /* 0x000fe40003840000 */
[----:B------:R-:W-:Y:S01]  /*63f0*/  IADD3 R14, PT, PT, R14, 0x1, RZ ;  /* 0x000000010e0e7810 */ /* 0x000fe20007ffe0ff */
[----:B---3--:R-:W-:Y:S10]  /*6400*/  @!P0 BRA `(.L_x_130) ;  /* 0x0000003c008c8947 */ /* 0x008ff40003800000 */
.L_x_258:
[----:B------:R-:W-:Y:S01]  /*6410*/  PLOP3.LUT P1, PT, P1, P2, PT, 0xf2, 0x2f ;  /* 0x00000000002f781c */ /* 0x000fe20000f25e72 */
[----:B------:R-:W-:Y:S01]  /*6420*/  UMOV UR16, 0x0 ;  /* 0x0000000000107882 */ /* 0x000fe20000000000 */
[----:B------:R-:W-:Y:S01]  /*6430*/  UMOV UR17, 0x10000000 ;  /* 0x1000000000117882 */ /* 0x000fe20000000000 */
[----:B------:R-:W-:Y:S01]  /*6440*/  UMOV UR12, UR36 ;  /* 0x00000024000c7c82 */ /* 0x000fe20008000000 */
[----:B------:R-:W-:Y:S01]  /*6450*/  LOP3.LUT R15, R15, 0x1, RZ, 0x3c, !PT ;  /* 0x000000010f0f7812 */ /* 0x000fe200078e3cff */
[----:B------:R-:W-:Y:S01]  /*6460*/  UPLOP3.LUT UP3, UPT, UPT, UPT, UPT, 0x80, 0x8 ;  /* 0x000000000008789c */ /* 0x000fe20003f6f070 */
[----:B------:R-:W-:Y:S07]  /*6470*/  UMOV UR36, UR29 ;  /* 0x0000001d00247c82 */ /* 0x000fee0008000000 */
[----:B-1----:R-:W-:Y:S01]  /*6480*/  @!P1 IADD3 R6, P0, PT, R16, 0x580, RZ ;  /* 0x0000058010069810 */ /* 0x002fe20007f1e0ff */
[----:B------:R-:W-:Y:S03]  /*6490*/  VOTEU.ALL UP0, P1 ;  /* 0x0000000000ff7886 */ /* 0x000fe60000800000 */
[----:B------:R-:W-:Y:S01]  /*64a0*/  @!P1 R2UR UR5, R6 ;  /* 0x00000000060592ca */ /* 0x000fe200000e0000 */
[----:B------:R-:W-:Y:S01]  /*64b0*/  @!P1 IMAD.X R0, RZ, RZ, R17, P0 ;  /* 0x000000ffff009224 */ /* 0x000fe200000e0611 */
[----:B------:R-:W-:Y:S01]  /*64c0*/  @!UP0 USHF.L.U32 UR10, UR51, 0x6, URZ ;  /* 0x00000006330a8899 */ /* 0x000fe200080006ff */
[----:B------:R-:W-:Y:S01]  /*64d0*/  ISETP.NE.AND P0, PT, R14, 0x2, PT ;  /* 0x000000020e00780c */ /* 0x000fe20003f05270 */
[----:B------:R-:W-:Y:S02]  /*64e0*/  @!UP0 USHF.L.U32 UR11, UR50, 0x7, URZ ;  /* 0x00000007320b8899 */ /* 0x000fe400080006ff */
[----:B------:R-:W-:Y:S01]  /*64f0*/  @!P1 R2UR UR4, R0 ;  /* 0x00000000000492ca */ /* 0x000fe200000e0000 */
[----:B------:R-:W-:Y:S01]  /*6500*/  @!UP0 UIADD3 UR8, UPT, UPT, UR19, 0x400, URZ ;  /* 0x0000040013088890 */ /* 0x000fe2000fffe0ff */
[----:B------:R-:W-:Y:S01]  /*6510*/  SEL R0, RZ, 0x1, P0 ;  /* 0x00000001ff007807 */ /* 0x000fe20000000000 */
[----:B------:R-:W-:Y:S01]  /*6520*/  @!UP0 UIADD3 UR9, UPT, UPT, UR19, 0x290, URZ ;  /* 0x0000029013098890 */ /* 0x000fe2000fffe0ff */
[----:B------:R-:W-:Y:S01]  /*6530*/  SEL R14, R14, RZ, P0 ;  /* 0x000000ff0e0e7207 */ /* 0x000fe20000000000 */
[----:B------:R-:W-:Y:S01]  /*6540*/  VOTEU.ALL UP0, P1 ;  /* 0x0000000000ff7886 */ /* 0x000fe20000800000 */
[----:B------:R-:W-:Y:S01]  /*6550*/  LOP3.LUT R13, R13, R0, RZ, 0x3c, !PT ;  /* 0x000000000d0d7212 */ /* 0x000fe200078e3cff */
[----:B------:R-:W-:Y:S01]  /*6560*/  IMAD.U32 R6, RZ, RZ, UR5 ;  /* 0x00000005ff067e24 */ /* 0x000fe2000f8e00ff */
[----:B------:R-:W-:Y:S02]  /*6570*/  UIADD3 UR51, UPT, UPT, UR14, UR48, URZ ;  /* 0x000000300e337290 */ /* 0x000fe4000fffe0ff */
[----:B------:R-:W-:Y:S03]  /*6580*/  UIADD3 UR50, UPT, UPT, UR15, UR49, URZ ;  /* 0x000000310f327290 */ /* 0x000fe6000fffe0ff */
[----:B------:R-:W-:Y:S01]  /*6590*/  IMAD.U32 R7, RZ, RZ, UR4 ;  /* 0x00000004ff077e24 */ /* 0x000fe2000f8e00ff */
[----:B------:R-:W-:Y:S04]  /*65a0*/  @!P1 R2UR UR4, R6 ;  /* 0x00000000060492ca */ /* 0x000fe800000e0000 */
[----:B------:R-:W-:Y:S11]  /*65b0*/  @!P1 R2UR UR5, R7 ;  /* 0x00000000070592ca */ /* 0x000ff600000e0000 */
[----:B------:R-:W-:Y:S02]  /*65c0*/  @!UPT UIADD3 URZ, UPT, UPT, URZ, URZ, URZ ;  /* 0x000000fffffff290 */ /* 0x000fe4000fffe0ff */
[----:B------:R3:W-:Y:S01]  /*65d0*/  @!UP0 UTMALDG.3D [UR8], [UR4], desc[UR16] ;  /* 0x00001008040085b4 */ /* 0x0007e20008011000 */
[----:B------:R3:W-:Y:S01]  /*65e0*/  @!P1 SYNCS.ARRIVE.TRANS64.RED.A0TR RZ, [UR19+0x290], R12 ;  /* 0x0002900cffff99a7 */ /* 0x0007e20008300413 */
[----:B------:R-:W-:Y:S01]  /*65f0*/  SYNCS.ARRIVE.TRANS64.RED.A1T0 RZ, [UR54], RZ ;  /* 0x000000ffffff79a7 */ /* 0x000fe20008100436 */
[----:B------:R-:W-:Y:S05]  /*6600*/  BRA.U UP1, `(.L_x_131) ;  /* 0xfffffff501a87547 */ /* 0x000fea000b83ffff */
[----:B------:R-:W-:Y:S07]  /*6610*/  MOV R0, UR19 ;  /* 0x0000001300007c02 */ /* 0x000fee0008000f00 */
.L_x_132:
[----:B-1----:R-:W-:-:S04]  /*6620*/  SHF.L.U32 R2, R15, 0x1f, RZ ;  /* 0x0000001f0f027819 */ /* 0x002fc800000006ff */
[----:B------:R1:W4:Y:S03]  /*6630*/  SYNCS.PHASECHK.TRANS64.TRYWAIT P0, [R0+URZ+0x298], R2 ;  /* 0x00029802000075a7 */ /* 0x00032600080011ff */
[----:B----4-:R-:W-:Y:S05]  /*6640*/  @!P0 NANOSLEEP.SYNCS 0x989680 ;  /* 0x009896800000895d */ /* 0x010fea0003900000 */
[----:B------:R-:W4:Y:S02]  /*6650*/  @!P0 SYNCS.PHASECHK.TRANS64 P0, [R0+URZ+0x298], R2 ;  /* 0x00029802000085a7 */ /* 0x000f2400080010ff */
[----:B--234-:R-:W-:Y:S05]  /*6660*/  @P0 EXIT ;  /* 0x000000000000094d */ /* 0x01cfea0003800000 */
[----:B------:R-:W-:Y:S05]  /*6670*/  BRA `(.L_x_132) ;  /* 0xfffffffc00e87947 */ /* 0x000fea000383ffff */
.L_x_123:
[----:B------:R-:W-:-:S06]  /*6680*/  UISETP.GE.AND UP0, UPT, UR11, 0x4, UPT ;  /* 0x000000040b00788c */ /* 0x000fcc000bf06270 */
[----:B------:R-:W-:-:S13]  /*6690*/  PLOP3.LUT P0, PT, PT, PT, UP0, 0x80, 0x8 ;  /* 0x000000000008781c */ /* 0x000fda0003f0f008 */
[----:B-1----:R-:W-:Y:S05]  /*66a0*/  @!P0 EXIT ;  /* 0x000000000000894d */ /* 0x002fea0003800000 */
[----:B------:R-:W-:Y:S01]  /*66b0*/  BAR.SYNC.DEFER_BLOCKING 0x6, 0xa0 ;  /* 0x0182800000007b1d */ /* 0x000fe20000010000 */
[C---:B------:R-:W-:Y:S01]  /*66c0*/  IMAD.SHL.U32 R2, R131.reuse, 0x40, RZ ;  /* 0x0000004083027824 */ /* 0x040fe200078e00ff */
[----:B------:R-:W-:Y:S01]  /*66d0*/  CS2R R146, SRZ ;  /* 0x0000000000927805 */ /* 0x000fe2000001ff00 */
[C---:B------:R-:W-:Y:S01]  /*66e0*/  IMAD.SHL.U32 R140, R131.reuse, 0x8, RZ ;  /* 0x00000008838c7824 */ /* 0x040fe200078e00ff */
[----:B------:R-:W-:Y:S01]  /*66f0*/  CS2R R144, SRZ ;  /* 0x0000000000907805 */ /* 0x000fe2000001ff00 */
[C---:B------:R-:W-:Y:S01]  /*6700*/  IMAD.SHL.U32 R148, R131.reuse, 0x10, RZ ;  /* 0x0000001083947824 */ /* 0x040fe200078e00ff */
[----:B------:R-:W-:Y:S01]  /*6710*/  UMOV UR57, 0x400 ;  /* 0x0000040000397882 */ /* 0x000fe20000000000 */
[----:B------:R-:W-:Y:S01]  /*6720*/  LOP3.LUT R3, R2, 0x180, RZ, 0xc0, !PT ;  /* 0x0000018002037812 */ /* 0x000fe200078ec0ff */
[----:B------:R-:W-:Y:S01]  /*6730*/  ULEA UR57, UR54, UR57, 0x18 ;  /* 0x0000003936397291 */ /* 0x000fe2000f8ec0ff */
[----:B------:R-:W1:Y:S01]  /*6740*/  LDC.64 R132, c[0x0][0x888] ;  /* 0x00022200ff847b82 */ /* 0x000e620000000a00 */
[----:B------:R-:W-:Y:S01]  /*6750*/  IMAD.U32 R69, R131, 0x10000, RZ ;  /* 0x0001000083457824 */ /* 0x000fe200078e00ff */
[----:B------:R-:W-:Y:S01]  /*6760*/  LOP3.LUT R140, R3, 0x30, R140, 0xf8, !PT ;  /* 0x00000030038c7812 */ /* 0x000fe200078ef88c */
[----:B------:R-:W-:Y:S01]  /*6770*/  UIADD3 UR4, UPT, UPT, UR57, 0x2400, URZ ;  /* 0x0000240039047890 */ /* 0x000fe2000fffe0ff */
[----:B------:R-:W-:Y:S01]  /*6780*/  LOP3.LUT R150, R148, 0x20, RZ, 0xc0, !PT ;  /* 0x0000002094967812 */ /* 0x000fe200078ec0ff */
[----:B------:R-:W-:Y:S01]  /*6790*/  IMAD.MOV.U32 R68, RZ, RZ, RZ ;  /* 0x000000ffff447224 */ /* 0x000fe200078e00ff */
[----:B------:R-:W-:Y:S01]  /*67a0*/  LOP3.LUT R140, R140, 0x1e40, R2, 0xf8, !PT ;  /* 0x00001e408c8c7812 */ /* 0x000fe200078ef802 */
[----:B------:R-:W2:Y:S01]  /*67b0*/  LDCU UR59, c[0x0][0x370] ;  /* 0x00006e00ff3b77ac */ /* 0x000ea20008000800 */
[----:B------:R-:W3:Y:S01]  /*67c0*/  LDC.64 R138, c[0x0][0x890] ;  /* 0x00022400ff8a7b82 */ /* 0x000ee20000000a00 */
[----:B------:R-:W-:Y:S01]  /*67d0*/  LOP3.LUT R69, R69, 0x600000, RZ, 0xc0, !PT ;  /* 0x0060000045457812 */ /* 0x000fe200078ec0ff */
[----:B------:R-:W-:Y:S01]  /*67e0*/  IMAD.U32 R151, RZ, RZ, UR4 ;  /* 0x00000004ff977e24 */ /* 0x000fe2000f8e00ff */
[----:B------:R-:W-:Y:S01]  /*67f0*/  LOP3.LUT R148, R148, 0x40, RZ, 0xc0, !PT ;  /* 0x0000004094947812 */ /* 0x000fe200078ec0ff */
[----:B------:R-:W-:Y:S01]  /*6800*/  VIADD R149, R140, UR57 ;  /* 0x000000398c957c36 */ /* 0x000fe20008000000 */
[----:B------:R-:W4:Y:S01]  /*6810*/  LDCU.64 UR62, c[0x0][0x348] ;  /* 0x00006900ff3e77ac */ /* 0x000f220008000a00 */
[----:B------:R-:W2:Y:S02]  /*6820*/  LDS R0, [UR57+0x360] ;  /* 0x00036039ff007984 */ /* 0x000ea40008000800 */
[----:B------:R-:W1:Y:S01]  /*6830*/  LDC.64 R136, c[0x0][0x8b0] ;  /* 0x00022c00ff887b82 */ /* 0x000e620000000a00 */
[--C-:B------:R-:W-:Y:S01]  /*6840*/  IADD3 R150, PT, PT, -R150, 0x400, R149.reuse ;  /* 0x0000040096967810 */ /* 0x100fe20007ffe195 */
[----:B------:R-:W1:Y:S01]  /*6850*/  LDCU UR41, c[0x0][0xb0c] ;  /* 0x00016180ff2977ac */ /* 0x000e620008000800 */
[----:B------:R-:W-:-:S03]  /*6860*/  IADD3 R149, PT, PT, -R148, 0x400, R149 ;  /* 0x0000040094957810 */ /* 0x000fc60007ffe195 */
[----:B------:R-:W-:Y:S01]  /*6870*/  IMAD.IADD R148, R150, 0x1, -R148 ;  /* 0x0000000196947824 */ /* 0x000fe200078e0a94 */
[----:B------:R-:W1:Y:S01]  /*6880*/  LDCU UR55, c[0x0][0xb20] ;  /* 0x00016400ff3777ac */ /* 0x000e620008000800 */
[----:B------:R-:W1:Y:S01]  /*6890*/  LDC.64 R134, c[0x0][0x8a8] ;  /* 0x00022a00ff867b82 */ /* 0x000e620000000a00 */
[----:B------:R-:W1:Y:S01]  /*68a0*/  LDCU UR40, c[0x0][0xb30] ;  /* 0x00016600ff2877ac */ /* 0x000e620008000800 */
[----:B------:R-:W1:Y:S01]  /*68b0*/  LDCU.64 UR38, c[0x0][0xb28] ;  /* 0x00016500ff2677ac */ /* 0x000e620008000a00 */
[----:B------:R-:W1:Y:S01]  /*68c0*/  LDCU.128 UR44, c[0x0][0xb10] ;  /* 0x00016200ff2c77ac */ /* 0x000e620008000c00 */
[----:B------:R-:W1:Y:S01]  /*68d0*/  LDCU UR58, c[0x0][0x374] ;  /* 0x00006e80ff3a77ac */ /* 0x000e620008000800 */
[----:B------:R-:W-:Y:S01]  /*68e0*/  UIADD3 UR56, UPT, UPT, UR57, 0x400, URZ ;  /* 0x0000040039387890 */ /* 0x000fe2000fffe0ff */
[----:B--2-4-:R-:W-:-:S11]  /*68f0*/  IMAD.IADD R69, R0, 0x1, R69 ;  /* 0x0000000100457824 */ /* 0x014fd600078e0245 */
.L_x_150:
[----:B------:R-:W-:Y:S02]  /*6900*/  LEA R3, R144, UR57, 0x3 ;  /* 0x0000003990037c11 */ /* 0x000fe4000f8e18ff */
[----:B------:R-:W-:Y:S02]  /*6910*/  SHF.L.U32 R0, R146, 0x1f, RZ ;  /* 0x0000001f92007819 */ /* 0x000fe400000006ff */
[----:B------:R-:W-:Y:S02]  /*6920*/  LEA R4, R144, UR57, 0x4 ;  /* 0x0000003990047c11 */ /* 0x000fe4000f8e20ff */
[----:B--2---:R-:W2:Y:S02]  /*6930*/  SYNCS.PHASECHK.TRANS64.TRYWAIT P0, [R3+URZ+0x2b0], R0 ;  /* 0x0002b000030075a7 */ /* 0x004ea400080011ff */
[----:B-12---:R-:W-:Y:S05]  /*6940*/  @!P0 BRA `(.L_x_133) ;  /* 0x0000003800548947 */ /* 0x006fea0003800000 */
.L_x_259:
        /* <DEDUP_REMOVED lines=11> */
[----:B------:R-:W-:Y:S01]  /*6a00*/  PLOP3.LUT P0, PT, PT, PT, UP1, 0x80, 0x8 ;  /* 0x000000000008781c */ /* 0x000fe20003f0f018 */
[----:B------:R-:W-:Y:S11]  /*6a10*/  UP2UR UR61, UPR, URZ, 0x2 ;  /* 0x00000002ff3d7883 */ /* 0x000ff60008000000 */
[----:B------:R-:W-:Y:S01]  /*6a20*/  @!UPT UIADD3 URZ, UPT, UPT, URZ, URZ, URZ ;  /* 0x000000fffffff290 */ /* 0x000fe2000fffe0ff */
[----:B--2---:R-:W-:Y:S02]  /*6a30*/  @P0 SHF.R.U32.HI R0, RZ, 0x10, R5 ;  /* 0x00000010ff000819 */ /* 0x004fe40000011605 */
        /* <DEDUP_REMOVED lines=13> */
[----:B------:R-:W-:Y:S02]  /*6b10*/  UISETP.NE.AND UP0, UPT, UR46, 0x1, UPT ;  /* 0x000000012e00788c */ /* 0x000fe4000bf05270 */
[----:B------:R-:W-:Y:S02]  /*6b20*/  USHF.R.U32.HI UR15, URZ, UR55, UR15 ;  /* 0x00000037ff0f7299 */ /* 0x000fe4000801160f */
[----:B------:R-:W-:Y:S02]  /*6b30*/  UIMAD.WIDE.U32 UR18, UR59, UR44, URZ ;  /* 0x0000002c3b1272a5 */ /* 0x000fe4000f8e00ff */
[----:B------:R-:W-:Y:S02]  /*6b40*/  UIMAD.WIDE.U32 UR20, UR42, UR47, URZ ;  /* 0x0000002f2a1472a5 */ /* 0x000fe4000f8e00ff */
[----:B------:R-:W-:Y:S02]  /*6b50*/  USEL UR4, UR58, UR15, !UP0 ;  /* 0x0000000f3a047287 */ /* 0x000fe4000c000000 */
[----:B------:R-:W-:Y:S02]  /*6b60*/  UISETP.NE.AND UP2, UPT, UR37, 0x1, UPT ;  /* 0x000000012500788c */ /* 0x000fe4000bf45270 */
[----:B------:R-:W-:Y:S02]  /*6b70*/  USHF.R.U32.HI UR14, URZ, UR45, UR19 ;  /* 0x0000002dff0e7299 */ /* 0x000fe40008011613 */
[----:B------:R-:W-:Y:S02]  /*6b80*/  USHF.R.U32.HI UR15, URZ, UR55, UR21 ;  /* 0x00000037ff0f7299 */ /* 0x000fe40008011615 */
[----:B------:R-:W-:Y:S02]  /*6b90*/  UIMAD.WIDE.U32 UR18, UR4, UR38, URZ ;  /* 0x00000026041272a5 */ /* 0x000fe4000f8e00ff */
[----:B------:R-:W-:Y:S02]  /*6ba0*/  UISETP.NE.AND UP1, UPT, UR41, 0x1, UPT ;  /* 0x000000012900788c */ /* 0x000fe4000bf25270 */
[----:B------:R-:W-:Y:S02]  /*6bb0*/  UIMAD.WIDE.U32 UR16, UR43, UR44, URZ ;  /* 0x0000002c2b1072a5 */ /* 0x000fe4000f8e00ff */
[----:B------:R-:W-:Y:S02]  /*6bc0*/  USEL UR8, UR42, UR15, !UP0 ;  /* 0x0000000f2a087287 */ /* 0x000fe4000c000000 */
[----:B------:R-:W-:Y:S02]  /*6bd0*/  USEL UR9, UR59, UR14, !UP1 ;  /* 0x0000000e3b097287 */ /* 0x000fe4000c800000 */
[----:B------:R-:W-:Y:S02]  /*6be0*/  USHF.R.U32.HI UR14, URZ, UR45, UR17 ;  /* 0x0000002dff0e7299 */ /* 0x000fe40008011611 */
[----:B------:R-:W-:Y:S02]  /*6bf0*/  UIMAD.WIDE.U32 UR16, UR9, UR38, URZ ;  /* 0x00000026091072a5 */ /* 0x000fe4000f8e00ff */
[----:B------:R-:W-:Y:S02]  /*6c00*/  USEL UR5, UR43, UR14, !UP1 ;  /* 0x0000000e2b057287 */ /* 0x000fe4000c800000 */
[----:B------:R-:W-:Y:S02]  /*6c10*/  @UP2 USHF.R.U32.HI UR9, URZ, UR39, UR17 ;  /* 0x00000027ff092299 */ /* 0x000fe40008011611 */
[----:B------:R-:W-:Y:S02]  /*6c20*/  UIMAD.WIDE.U32 UR12, UR8, UR38, URZ ;  /* 0x00000026080c72a5 */ /* 0x000fe4000f8e00ff */
[----:B------:R-:W-:Y:S02]  /*6c30*/  UIMAD UR6, UR37, UR9, URZ ;  /* 0x00000009250672a4 */ /* 0x000fe4000f8e02ff */
[----:B------:R-:W-:Y:S01]  /*6c40*/  USHF.R.U32.HI UR11, URZ, UR39, UR13 ;  /* 0x00000027ff0b7299 */ /* 0x000fe2000801160d */
[----:B------:R-:W-:Y:S02]  /*6c50*/  UMOV UR15, UR19 ;  /* 0x00000013000f7c82 */ /* 0x000fe40008000000 */
[----:B------:R-:W-:Y:S02]  /*6c60*/  @UP2 USHF.R.U32.HI UR4, URZ, UR39, UR15 ;  /* 0x00000027ff042299 */ /* 0x000fe4000801160f */
[----:B------:R-:W-:Y:S02]  /*6c70*/  USEL UR12, UR8, UR11, !UP2 ;  /* 0x0000000b080c7287 */ /* 0x000fe4000d000000 */
[----:B------:R-:W-:Y:S02]  /*6c80*/  UIMAD UR4, UR37, UR4, URZ ;  /* 0x00000004250472a4 */ /* 0x000fe4000f8e02ff */
[----:B------:R-:W-:Y:S02]  /*6c90*/  UIADD3 UR11, UPT, UPT, -UR12, URZ, URZ ;  /* 0x000000ff0c0b7290 */ /* 0x000fe4000fffe1ff */
[----:B------:R-:W-:Y:S02]  /*6ca0*/  UISETP.GE.AND UP0, UPT, UR8, UR4, UPT ;  /* 0x000000040800728c */ /* 0x000fe4000bf06270 */
[----:B------:R-:W-:Y:S02]  /*6cb0*/  UIMAD UR11, UR37, UR11, UR8 ;  /* 0x0000000b250b72a4 */ /* 0x000fe4000f8e0208 */
[----:B------:R-:W-:Y:S02]  /*6cc0*/  UISETP.GE.OR UP0, UPT, UR5, UR6, UP0 ;  /* 0x000000060500728c */ /* 0x000fe40008706670 */
[----:B------:R-:W-:Y:S02]  /*6cd0*/  UIMAD.WIDE.U32 UR6, UR5, UR38, URZ ;  /* 0x00000026050672a5 */ /* 0x000fe4000f8e00ff */
[----:B------:R-:W-:Y:S04]  /*6ce0*/  UIADD3 UR6, UPT, UPT, -UR8, URZ, URZ ;  /* 0x000000ff08067290 */ /* 0x000fe8000fffe1ff */
[----:B------:R-:W-:Y:S03]  /*6cf0*/  UIMAD UR42, UR46, UR6, UR42 ;  /* 0x000000062e2a72a4 */ /* 0x000fe6000f8e022a */
[----:B------:R-:W-:Y:S02]  /*6d00*/  @!UP0 USHF.R.U32.HI UR4, URZ, UR39, UR7 ;  /* 0x00000027ff048299 */ /* 0x000fe40008011607 */
[----:B------:R-:W-:Y:S02]  /*6d10*/  UIADD3 UR7, UPT, UPT, -UR5, URZ, URZ ;  /* 0x000000ff05077290 */ /* 0x000fe4000fffe1ff */
[----:B------:R-:W-:Y:S02]  /*6d20*/  @!UP0 USEL UR4, UR5, UR4, !UP2 ;  /* 0x0000000405048287 */ /* 0x000fe4000d000000 */
[----:B------:R-:W-:Y:S02]  /*6d30*/  UIMAD UR43, UR41, UR7, UR43 ;  /* 0x00000007292b72a4 */ /* 0x000fe4000f8e022b */
[----:B------:R-:W-:Y:S02]  /*6d40*/  @!UP0 UIMAD UR10, UR9, UR11, UR4 ;  /* 0x0000000b090a82a4 */ /* 0x000fe4000f8e0204 */
[----:B------:R-:W-:Y:S04]  /*6d50*/  @!UP0 UIADD3 UR11, UPT, UPT, UR12, -UR4, URZ ;  /* 0x800000040c0b8290 */ /* 0x000fe8000fffe0ff */
[----:B------:R-:W-:Y:S03]  /*6d60*/  @!UP0 UIMAD UR8, UR11, UR37, UR5 ;  /* 0x000000250b0882a4 */ /* 0x000fe6000f8e0205 */
[----:B------:R-:W-:Y:S02]  /*6d70*/  @!UP0 UMOV UR5, UR10 ;  /* 0x0000000a00058c82 */ /* 0x000fe40008000000 */
[----:B------:R-:W-:Y:S02]  /*6d80*/  UIMAD UR43, UR5, UR41, UR43 ;  /* 0x00000029052b72a4 */ /* 0x000fe4000f8e022b */
[----:B------:R-:W-:Y:S11]  /*6d90*/  UIMAD UR42, UR8, UR46, UR42 ;  /* 0x0000002e082a72a4 */ /* 0x000ff6000f8e022a */
[----:B------:R-:W-:Y:S01]  /*6da0*/  @!UPT UIADD3 URZ, UPT, UPT, URZ, URZ, URZ ;  /* 0x000000fffffff290 */ /* 0x000fe2000fffe0ff */
.L_x_134:
[----:B------:R-:W-:Y:S01]  /*6db0*/  UISETP.NE.AND UP0, UPT, UR40, 0x1, UPT ;  /* 0x000000012800788c */ /* 0x000fe2000bf05270 */
[----:B------:R-:W-:Y:S10]  /*6dc0*/  IADD3 R144, PT, PT, R144, 0x1, RZ ;  /* 0x0000000190907810 */ /* 0x000ff40007ffe0ff */
[----:B------:R-:W2:Y:S01]  /*6dd0*/  @!UP0 LDCU.128 UR8, c[0x0][0xb10] ;  /* 0x00016200ff0887ac */ /* 0x000ea20008000c00 */
[----:B------:R-:W4:Y:S01]  /*6de0*/  @!UP0 LDCU UR5, c[0x0][0xb0c] ;  /* 0x00016180ff0587ac */ /* 0x000f220008000800 */
[----:B------:R-:W3:Y:S01]  /*6df0*/  @!UP0 LDCU UR4, c[0x0][0xb20] ;  /* 0x00016400ff0487ac */ /* 0x000ee20008000800 */
[----:B--2---:R-:W-:Y:S02]  /*6e00*/  UIMAD.WIDE.U32 UR6, UR43, UR8, URZ ;  /* 0x000000082b0672a5 */ /* 0x004fe4000f8e00ff */
[----:B------:R-:W-:Y:S02]  /*6e10*/  UIMAD.WIDE.U32 UR12, UR42, UR11, URZ ;  /* 0x0000000b2a0c72a5 */ /* 0x000fe4000f8e00ff */
[----:B------:R-:W-:Y:S02]  /*6e20*/  @!UP0 UISETP.NE.AND UP1, UPT, UR10, 0x1, UPT ;  /* 0x000000010a00888c */ /* 0x000fe4000bf25270 */
[----:B------:R-:W-:Y:S02]  /*6e30*/  @!UP0 USHF.R.U32.HI UR7, URZ, UR9, UR7 ;  /* 0x00000009ff078299 */ /* 0x000fe40008011607 */
[----:B----4-:R-:W-:Y:S02]  /*6e40*/  @!UP0 UISETP.NE.AND UP2, UPT, UR5, 0x1, UPT ;  /* 0x000000010500888c */ /* 0x010fe4000bf45270 */
[----:B---3--:R-:W-:Y:S02]  /*6e50*/  @!UP0 USHF.R.U32.HI UR4, URZ, UR4, UR13 ;  /* 0x00000004ff048299 */ /* 0x008fe4000801160d */
[----:B------:R-:W-:Y:S02]  /*6e60*/  @!UP0 USEL UR7, UR43, UR7, !UP2 ;  /* 0x000000072b078287 */ /* 0x000fe4000d000000 */
[----:B------:R-:W-:Y:S04]  /*6e70*/  @!UP0 USEL UR6, UR42, UR4, !UP1 ;  /* 0x000000042a068287 */ /* 0x000fe8000c800000 */
[----:B------:R-:W-:Y:S02]  /*6e80*/  @!UP0 UIADD3 UR4, UPT, UPT, -UR7, UR6, URZ ;  /* 0x0000000607048290 */ /* 0x000fe4000fffe1ff */
[----:B------:R-:W-:Y:S02]  /*6e90*/  @!UP0 UIADD3 UR6, UPT, UPT, UR7, -UR6, URZ ;  /* 0x8000000607068290 */ /* 0x000fe4000fffe0ff */
[----:B------:R-:W-:Y:S02]  /*6ea0*/  @!UP0 UIMAD UR43, UR4, UR5, UR43 ;  /* 0x00000005042b82a4 */ /* 0x000fe4000f8e022b */
[----:B------:R-:W-:Y:S02]  /*6eb0*/  @!UP0 UIMAD UR42, UR6, UR10, UR42 ;  /* 0x0000000a062a82a4 */ /* 0x000fe4000f8e022a */
[----:B------:R-:W-:Y:S09]  /*6ec0*/  ULOP3.LUT UP0, URZ, UR56, 0x1b0, URZ, 0xc0, !UPT ;  /* 0x000001b038ff7892 */ /* 0x000ff2000f80c0ff */
[----:B------:R-:W-:Y:S05]  /*6ed0*/  BRA.U !UP0, `(.L_x_135) ;  /* 0x0000000108407547 */ /* 0x000fea000b800000 */
[----:B------:R-:W2:Y:S01]  /*6ee0*/  LDCU.64 UR8, c[0x4][0x80] ;  /* 0x01001000ff0877ac */ /* 0x000ea20008000a00 */
[----:B------:R-:W-:Y:S01]  /*6ef0*/  MOV R3, 0x0 ;  /* 0x0000000000037802 */ /* 0x000fe20000000f00 */
[----:B------:R-:W-:Y:S02]  /*6f00*/  HFMA2 R12, -RZ, RZ, 0, 5.9604644775390625e-08 ;  /* 0x00000001ff0c7431 */ /* 0x000fe400000001ff */
[----:B------:R-:W-:Y:S02]  /*6f10*/  IMAD.MOV.U32 R8, RZ, RZ, 0x70 ;  /* 0x00000070ff087424 */ /* 0x000fe400078e00ff */
[----:B------:R-:W-:Y:S01]  /*6f20*/  IMAD.MOV.U32 R13, RZ, RZ, RZ ;  /* 0x000000ffff0d7224 */ /* 0x000fe200078e00ff */
[----:B------:R-:W3:Y:S01]  /*6f30*/  LDCU.64 UR6, c[0x4][0x88] ;  /* 0x01001100ff0677ac */ /* 0x000ee20008000a00 */
[----:B------:R-:W4:Y:S01]  /*6f40*/  LDC.64 R2, c[0x4][R3] ;  /* 0x0100000003027b82 */ /* 0x000f220000000a00 */
[----:B------:R-:W1:Y:S01]  /*6f50*/  LDCU.64 UR4, c[0x4][0x8] ;  /* 0x01000100ff0477ac */ /* 0x000e620008000a00 */
[----:B--2---:R-:W-:Y:S01]  /*6f60*/  MOV R5, UR9 ;  /* 0x0000000900057c02 */ /* 0x004fe20008000f00 */
[----:B------:R-:W-:Y:S01]  /*6f70*/  IMAD.U32 R4, RZ, RZ, UR8 ;  /* 0x00000008ff047e24 */ /* 0x000fe2000f8e00ff */
[----:B---3--:R-:W-:Y:S01]  /*6f80*/  MOV R7, UR7 ;  /* 0x0000000700077c02 */ /* 0x008fe20008000f00 */
[----:B------:R-:W-:Y:S01]  /*6f90*/  IMAD.U32 R6, RZ, RZ, UR6 ;  /* 0x00000006ff067e24 */ /* 0x000fe2000f8e00ff */
[----:B-1----:R-:W-:Y:S01]  /*6fa0*/  MOV R11, UR5 ;  /* 0x00000005000b7c02 */ /* 0x002fe20008000f00 */
[----:B------:R-:W-:Y:S02]  /*6fb0*/  IMAD.U32 R10, RZ, RZ, UR4 ;  /* 0x00000004ff0a7e24 */ /* 0x000fe4000f8e00ff */
[----:B------:R-:W-:Y:S07]  /*6fc0*/  LEPC R20, `(.L_x_135) ;  /* 0x000000001014794e */ /* 0x000fee0000000000 */
[----:B----45:R-:W-:Y:S05]  /*6fd0*/  CALL.ABS.NOINC R2 ;  /* 0x0000000002007343 */ /* 0x030fea0003c00000 */
.L_x_135:
[----:B------:R-:W-:Y:S01]  /*6fe0*/  LOP3.LUT P0, RZ, R151, 0x1b0, RZ, 0xc0, !PT ;  /* 0x000001b097ff7812 */ /* 0x000fe2000780c0ff */
[----:B------:R-:W-:Y:S11]  /*6ff0*/  BSSY.RECONVERGENT B6, `(.L_x_136) ;  /* 0x0000013000067945 */ /* 0x000ff60003800200 */
[----:B------:R-:W-:Y:S01]  /*7000*/  @!UPT UIADD3 URZ, UPT, UPT, URZ, URZ, URZ ;  /* 0x000000fffffff290 */ /* 0x000fe2000fffe0ff */
[----:B------:R-:W-:Y:S05]  /*7010*/  @!P0 BRA `(.L_x_137) ;  /* 0x0000000000408947 */ /* 0x000fea0003800000 */
        /* <DEDUP_REMOVED lines=16> */
.L_x_137:
[----:B------:R-:W-:Y:S05]  /*7120*/  BSYNC.RECONVERGENT B6 ;  /* 0x0000000000067941 */ /* 0x000fea0003800200 */
.L_x_136:
[----:B------:R-:W-:Y:S02]  /*7130*/  ISETP.NE.U32.AND P0, PT, R132, RZ, PT ;  /* 0x000000ff8400720c */ /* 0x000fe40003f05070 */
[C---:B------:R-:W-:Y:S02]  /*7140*/  ISETP.NE.U32.AND P2, PT, R138.reuse, RZ, PT ;  /* 0x000000ff8a00720c */ /* 0x040fe40003f45070 */
[----:B------:R-:W-:Y:S02]  /*7150*/  ISETP.NE.AND.EX P0, PT, R133, RZ, PT, P0 ;  /* 0x000000ff8500720c */ /* 0x000fe40003f05300 */
[----:B------:R-:W-:Y:S02]  /*7160*/  ISETP.NE.U32.AND P4, PT, R138, RZ, PT ;  /* 0x000000ff8a00720c */ /* 0x000fe40003f85070 */
[C---:B------:R-:W-:Y:S02]  /*7170*/  ISETP.NE.AND.EX P2, PT, R139.reuse, RZ, P0, P2 ;  /* 0x000000ff8b00720c */ /* 0x040fe40000745320 */
[----:B------:R-:W-:Y:S02]  /*7180*/  ISETP.NE.AND.EX P4, PT, R139, RZ, PT, P4 ;  /* 0x000000ff8b00720c */ /* 0x000fe40003f85340 */
[----:B------:R-:W-:Y:S02]  /*7190*/  ISETP.NE.U32.AND P5, PT, R136, RZ, PT ;  /* 0x000000ff8800720c */ /* 0x000fe40003fa5070 */
[----:B------:R-:W-:Y:S02]  /*71a0*/  PLOP3.LUT P0, PT, PT, PT, PT, 0x8, 0x80 ;  /* 0x000000000080781c */ /* 0x000fe40003f0e170 */
[----:B------:R-:W-:Y:S05]  /*71b0*/  ISETP.NE.AND.EX P5, PT, R137, RZ, PT, P5 ;  /* 0x000000ff8900720c */ /* 0x000fea0003fa5350 */
[----:B------:R-:W-:Y:S02]  /*71c0*/  @!P2 ISETP.NE.U32.AND P1, PT, R132, RZ, PT ;  /* 0x000000ff8400a20c */ /* 0x000fe40003f25070 */
[----:B------:R-:W-:Y:S02]  /*71d0*/  @!P2 PLOP3.LUT P0, PT, P4, PT, PT, 0x80, 0x8 ;  /* 0x000000000008a81c */ /* 0x000fe4000270f070 */
[----:B------:R-:W-:Y:S01]  /*71e0*/  @!P2 ISETP.NE.AND.EX P1, PT, R133, RZ, PT, P1 ;  /* 0x000000ff8500a20c */ /* 0x000fe20003f25310 */
[----:B------:R-:W-:Y:S01]  /*71f0*/  @!UPT UIADD3 URZ, UPT, UPT, URZ, URZ, URZ ;  /* 0x000000fffffff290 */ /* 0x000fe2000fffe0ff */
[----:B------:R-:W-:Y:S11]  /*7200*/  @!P4 BRA `(.L_x_138) ;  /* 0x00000000002cc947 */ /* 0x000ff60003800000 */
[----:B------:R-:W-:Y:S01]  /*7210*/  ISETP.NE.U32.AND P3, PT, R132, RZ, PT ;  /* 0x000000ff8400720c */ /* 0x000fe20003f65070 */
[----:B------:R-:W-:Y:S03]  /*7220*/  IMAD.MOV.U32 R141, RZ, RZ, 0x1 ;  /* 0x00000001ff8d7424 */ /* 0x000fe600078e00ff */
[----:B------:R-:W-:Y:S11]  /*7230*/  ISETP.NE.AND.EX P3, PT, R133, RZ, PT, P3 ;  /* 0x000000ff8500720c */ /* 0x000ff60003f65330 */
[----:B------:R-:W-:Y:S02]  /*7240*/  @!UPT UIADD3 URZ, UPT, UPT, URZ, URZ, URZ ;  /* 0x000000fffffff290 */ /* 0x000fe4000fffe0ff */
[----:B------:R-:W2:Y:S01]  /*7250*/  @P3 LDC.64 R2, c[0x0][0x888] ;  /* 0x00022200ff023b82 */ /* 0x000ea20000000a00 */
[----:B-1----:R-:W-:Y:S04]  /*7260*/  @P3 IMAD R0, R138, UR36, RZ ;  /* 0x000000248a003c24 */ /* 0x002fe8000f8e02ff */
[----:B--2---:R-:W-:Y:S04]  /*7270*/  @P3 IMAD.WIDE R2, R0, 0x4, R2 ;  /* 0x0000000400023825 */ /* 0x004fe800078e0202 */
[----:B------:R-:W-:Y:S01]  /*7280*/  HFMA2 R0, -RZ, RZ, 0, 5.9604644775390625e-08 ;  /* 0x00000001ff007431 */ /* 0x000fe200000001ff */
[----:B-----5:R2:W5:Y:S04]  /*7290*/  @P3 LDG.E R71, desc[UR52][R2.64] ;  /* 0x0000003402473981 */ /* 0x020568000c1e1900 */
[----:B------:R-:W-:Y:S01]  /*72a0*/  @!P3 PRMT R141, R0, 0x7610, R141 ;  /* 0x00007610008db816 */ /* 0x000fe2000000008d */
[----:B--2---:R-:W3:Y:S06]  /*72b0*/  @!P3 LDC R71, c[0x0][0x880] ;  /* 0x00022000ff47bb82 */ /* 0x004eec0000000800 */
.L_x_138:
[----:B------:R-:W-:Y:S05]  /*72c0*/  @!P5 BRA `(.L_x_139) ;  /* 0x000000000020d947 */ /* 0x000fea0003800000 */
[----:B------:R-:W-:Y:S04]  /*72d0*/  ISETP.NE.U32.AND P3, PT, R134, RZ, PT ;  /* 0x000000ff8600720c */ /* 0x000fe80003f65070 */
[----:B------:R-:W-:Y:S11]  /*72e0*/  ISETP.NE.AND.EX P3, PT, R135, RZ, PT, P3 ;  /* 0x000000ff8700720c */ /* 0x000ff60003f65330 */
[----:B------:R-:W-:Y:S02]  /*72f0*/  @!UPT UIADD3 URZ, UPT, UPT, URZ, URZ, URZ ;  /* 0x000000fffffff290 */ /* 0x000fe4000fffe0ff */
[----:B------:R-:W2:Y:S01]  /*7300*/  @P3 LDC.64 R2, c[0x0][0x8a8] ;  /* 0x00022a00ff023b82 */ /* 0x000ea20000000a00 */
[----:B-1----:R-:W-:Y:S04]  /*7310*/  @P3 IMAD R0, R136, UR36, RZ ;  /* 0x0000002488003c24 */ /* 0x002fe8000f8e02ff */
[----:B--2---:R-:W-:Y:S05]  /*7320*/  @P3 IMAD.WIDE R2, R0, 0x4, R2 ;  /* 0x0000000400023825 */ /* 0x004fea00078e0202 */
[----:B-----5:R2:W5:Y:S02]  /*7330*/  @P3 LDG.E R70, desc[UR52][R2.64] ;  /* 0x0000003402463981 */ /* 0x020564000c1e1900 */
[----:B--2---:R-:W4:Y:S02]  /*7340*/  @!P3 LDC R70, c[0x0][0x8a0] ;  /* 0x00022800ff46bb82 */ /* 0x004f240000000800 */
.L_x_139:
[----:B---3-5:R-:W-:Y:S01]  /*7350*/  @!P2 FSETP.NEU.AND P3, PT, R71, RZ, PT ;  /* 0x000000ff4700a20b */ /* 0x028fe20003f6d000 */
[----:B------:R-:W-:Y:S01]  /*7360*/  BSSY B1, `(.L_x_140) ;  /* 0x000003f000017945 */ /* 0x000fe20003800000 */
[----:B------:R-:W-:Y:S02]  /*7370*/  @!P2 SEL R2, RZ, 0xffffffff, P1 ;  /* 0xffffffffff02a807 */ /* 0x000fe40000800000 */
[----:B------:R-:W-:Y:S02]  /*7380*/  CS2R R18, SRZ ;  /* 0x0000000000127805 */ /* 0x000fe4000001ff00 */
[----:B-1----:R-:W-:Y:S02]  /*7390*/  @!P2 SEL R0, RZ, 0xffffffff, P3 ;  /* 0xffffffffff00a807 */ /* 0x002fe40001800000 */
[----:B------:R-:W-:Y:S02]  /*73a0*/  CS2R R16, SRZ ;  /* 0x0000000000107805 */ /* 0x000fe4000001ff00 */
[----:B------:R-:W-:Y:S02]  /*73b0*/  @!P2 LOP3.LUT P1, RZ, R141, 0xff, RZ, 0xc0, !PT ;  /* 0x000000ff8dffa812 */ /* 0x000fe4000782c0ff */
[----:B------:R-:W-:Y:S02]  /*73c0*/  CS2R R26, SRZ ;  /* 0x00000000001a7805 */ /* 0x000fe4000001ff00 */
[----:B------:R-:W-:Y:S02]  /*73d0*/  LEA R143, R68, UR57, 0x3 ;  /* 0x00000039448f7c11 */ /* 0x000fe4000f8e18ff */
[----:B------:R-:W-:Y:S02]  /*73e0*/  CS2R R24, SRZ ;  /* 0x0000000000187805 */ /* 0x000fe4000001ff00 */
[----:B------:R-:W-:Y:S01]  /*73f0*/  @P0 SEL R0, R2, R0, !P1 ;  /* 0x0000000002000207 */ /* 0x000fe20004800000 */
[----:B------:R-:W-:Y:S01]  /*7400*/  IMAD R2, R68, 0x40, R69 ;  /* 0x0000004044027824 */ /* 0x000fe200078e0245 */
[----:B------:R-:W-:Y:S02]  /*7410*/  SHF.L.U32 R4, R147, 0x1f, RZ ;  /* 0x0000001f93047819 */ /* 0x000fe400000006ff */
[----:B------:R-:W-:Y:S02]  /*7420*/  CS2R R30, SRZ ;  /* 0x00000000001e7805 */ /* 0x000fe4000001ff00 */
[----:B------:R-:W-:Y:S02]  /*7430*/  @!P2 LOP3.LUT R0, R0, 0x1, RZ, 0xc0, !PT ;  /* 0x000000010000a812 */ /* 0x000fe400078ec0ff */
[----:B------:R-:W-:Y:S02]  /*7440*/  CS2R R28, SRZ ;  /* 0x00000000001c7805 */ /* 0x000fe4000001ff00 */
[----:B------:R-:W-:Y:S02]  /*7450*/  PLOP3.LUT P5, PT, PT, PT, PT, 0x8, 0x80 ;  /* 0x000000000080781c */ /* 0x000fe40003fae170 */
[----:B------:R-:W-:Y:S02]  /*7460*/  CS2R R34, SRZ ;  /* 0x0000000000227805 */ /* 0x000fe4000001ff00 */
[----:B------:R-:W-:Y:S02]  /*7470*/  ISETP.NE.U32.OR P2, PT, R0, 0x1, P2 ;  /* 0x000000010000780c */ /* 0x000fe40001745470 */
[----:B------:R-:W-:Y:S11]  /*7480*/  CS2R R32, SRZ ;  /* 0x0000000000207805 */ /* 0x000ff6000001ff00 */
[----:B------:R-:W-:Y:S04]  /*7490*/  @P2 SHF.L.U32 R0, R145, 0x1f, RZ ;  /* 0x0000001f91002819 */ /* 0x000fe800000006ff */
[----:B------:R-:W1:Y:S01]  /*74a0*/  @P2 SYNCS.PHASECHK.TRANS64.TRYWAIT P0, [UR57+0x290], R0 ;  /* 0x00029000ff0025a7 */ /* 0x000e620008001139 */
[----:B------:R2:W3:Y:S01]  /*74b0*/  SYNCS.PHASECHK.TRANS64.TRYWAIT P3, [R143+URZ+0x2d0], R4 ;  /* 0x0002d0048f0075a7 */ /* 0x0004e200080611ff */
[----:B-1----:R-:W-:Y:S01]  /*74c0*/  @P2 PLOP3.LUT P5, PT, P0, PT, PT, 0x8, 0x80 ;  /* 0x000000000080281c */ /* 0x002fe200007ae170 */
[----:B------:R-:W-:Y:S01]  /*74d0*/  @!UPT UIADD3 URZ, UPT, UPT, URZ, URZ, URZ ;  /* 0x000000fffffff290 */ /* 0x000fe2000fffe0ff */
[----:B--23--:R-:W-:Y:S11]  /*74e0*/  @!P2 BRA `(.L_x_141) ;  /* 0x000000000098a947 */ /* 0x00cff60003800000 */
[----:B------:R-:W-:Y:S01]  /*74f0*/  ISETP.NE.U32.AND P0, PT, R132, RZ, PT ;  /* 0x000000ff8400720c */ /* 0x000fe20003f05070 */
[----:B------:R-:W-:Y:S01]  /*7500*/  BSSY B0, `(.L_x_142) ;  /* 0x0000016000007945 */ /* 0x000fe20003800000 */
[----:B------:R-:W-:Y:S02]  /*7510*/  FSETP.NEU.AND P2, PT, R71, RZ, PT ;  /* 0x000000ff4700720b */ /* 0x000fe40003f4d000 */
[----:B------:R-:W-:Y:S02]  /*7520*/  CS2R R34, SRZ ;  /* 0x0000000000227805 */ /* 0x000fe4000001ff00 */
[----:B------:R-:W-:Y:S02]  /*7530*/  ISETP.NE.AND.EX P0, PT, R133, RZ, PT, P0 ;  /* 0x000000ff8500720c */ /* 0x000fe40003f05300 */
[----:B------:R-:W-:Y:S02]  /*7540*/  CS2R R32, SRZ ;  /* 0x0000000000207805 */ /* 0x000fe4000001ff00 */
[----:B------:R-:W-:Y:S02]  /*7550*/  LOP3.LUT P1, RZ, R141, 0xff, RZ, 0xc0, !PT ;  /* 0x000000ff8dff7812 */ /* 0x000fe4000782c0ff */
[----:B------:R-:W-:Y:S02]  /*7560*/  CS2R R30, SRZ ;  /* 0x00000000001e7805 */ /* 0x000fe4000001ff00 */
[----:B------:R-:W-:Y:S02]  /*7570*/  SEL R0, RZ, 0xffffffff, P2 ;  /* 0xffffffffff007807 */ /* 0x000fe40001000000 */
[----:B------:R-:W-:Y:S02]  /*7580*/  CS2R R28, SRZ ;  /* 0x00000000001c7805 */ /* 0x000fe4000001ff00 */
[----:B------:R-:W-:Y:S02]  /*7590*/  SEL R3, RZ, 0xffffffff, P0 ;  /* 0xffffffffff037807 */ /* 0x000fe40000000000 */
[----:B------:R-:W-:Y:S02]  /*75a0*/  CS2R R26, SRZ ;  /* 0x00000000001a7805 */ /* 0x000fe4000001ff00 */
[----:B------:R-:W-:Y:S02]  /*75b0*/  CS2R R24, SRZ ;  /* 0x0000000000187805 */ /* 0x000fe4000001ff00 */
[----:B------:R-:W-:Y:S02]  /*75c0*/  CS2R R18, SRZ ;  /* 0x0000000000127805 */ /* 0x000fe4000001ff00 */
[----:B------:R-:W-:Y:S02]  /*75d0*/  @P4 SEL R0, R3, R0, !P1 ;  /* 0x0000000003004207 */ /* 0x000fe40004800000 */
[----:B------:R-:W-:Y:S02]  /*75e0*/  CS2R R16, SRZ ;  /* 0x0000000000107805 */ /* 0x000fe4000001ff00 */
[----:B------:R-:W-:Y:S04]  /*75f0*/  LOP3.LUT R0, R0, 0x1, RZ, 0xc0, !PT ;  /* 0x0000000100007812 */ /* 0x000fe800078ec0ff */
[----:B------:R-:W-:Y:S01]  /*7600*/  ISETP.NE.U32.AND P0, PT, R0, 0x1, PT ;  /* 0x000000010000780c */ /* 0x000fe20003f05070 */
[----:B------:R-:W-:Y:S01]  /*7610*/  @!UPT UIADD3 URZ, UPT, UPT, URZ, URZ, URZ ;  /* 0x000000fffffff290 */ /* 0x000fe2000fffe0ff */
[----:B------:R-:W-:Y:S11]  /*7620*/  @!P5 BRA `(.L_x_143) ;  /* 0x00000000000cd947 */ /* 0x000ff60003800000 */
[----:B------:R-:W-:Y:S04]  /*7630*/  SHF.L.U32 R3, R145, 0x1f, RZ ;  /* 0x0000001f91037819 */ /* 0x000fe800000006ff */
[----:B------:R-:W1:Y:S02]  /*7640*/  SYNCS.PHASECHK.TRANS64.TRYWAIT P1, [UR57+0x290], R3 ;  /* 0x00029003ff0075a7 */ /* 0x000e640008021139 */
[----:B-1----:R-:W-:Y:S05]  /*7650*/  @!P1 BRA `(.L_x_144) ;  /* 0x0000002c00249947 */ /* 0x002fea0003800000 */
.L_x_143:
[----:B------:R-:W-:Y:S05]  /*7660*/  BSYNC B0 ;  /* 0x0000000000007941 */ /* 0x000fea0003800000 */
.L_x_142:
[----:B------:R2:W3:Y:S01]  /*7670*/  @P0 LDS.128 R32, [R140+UR57+0x400] ;  /* 0x000400398c200984 */ /* 0x0004e20008000c00 */
[----:B------:R-:W-:Y:S01]  /*7680*/  UIADD3 UR4, UPT, UPT, UR57, 0x298, URZ ;  /* 0x0000029839047890 */ /* 0x000fe2000fffe0ff */
[----:B------:R-:W-:Y:S02]  /*7690*/  LOP3.LUT R145, R145, 0x1, RZ, 0x3c, !PT ;  /* 0x0000000191917812 */ /* 0x000fe400078e3cff */
[----:B------:R2:W1:Y:S01]  /*76a0*/  @P0 LDS.128 R28, [R150+0x10] ;  /* 0x00001000961c0984 */ /* 0x0004620000000c00 */
[----:B------:R-:W-:Y:S03]  /*76b0*/  UPRMT UR4, UR54, 0x654, UR4 ;  /* 0x0000065436047896 */ /* 0x000fe60008000004 */
[----:B------:R2:W1:Y:S04]  /*76c0*/  @P0 LDS.128 R24, [R149+0x20] ;  /* 0x0000200095180984 */ /* 0x0004680000000c00 */
[----:B------:R2:W1:Y:S01]  /*76d0*/  @P0 LDS.128 R16, [R148+0x30] ;  /* 0x0000300094100984 */ /* 0x0004620000000c00 */
[----:B------:R-:W-:Y:S01]  /*76e0*/  @!PT LDS RZ, [RZ] ;  /* 0x00000000fffff984 */ /* 0x000fe20000000800 */
[----:B------:R-:W-:Y:S01]  /*76f0*/  @!PT LDS RZ, [RZ] ;  /* 0x00000000fffff984 */ /* 0x000fe20000000800 */
[----:B------:R-:W-:Y:S01]  /*7700*/  @!PT LDS RZ, [RZ] ;  /* 0x00000000fffff984 */ /* 0x000fe20000000800 */
[----:B------:R-:W-:Y:S01]  /*7710*/  @!PT LDS RZ, [RZ] ;  /* 0x00000000fffff984 */ /* 0x000fe20000000800 */
[----:B------:R5:W-:Y:S06]  /*7720*/  MEMBAR.ALL.CTA ;  /* 0x0000000000007992 */ /* 0x000bec0000008000 */
[----:B-----5:R-:W5:Y:S02]  /*7730*/  FENCE.VIEW.ASYNC.S ;  /* 0x00000000000073c6 */ /* 0x020f640000000000 */
[----:B-----5:R-:W-:Y:S01]  /*7740*/  SYNCS.ARRIVE.TRANS64.RED.A1T0 RZ, [UR4], RZ ;  /* 0x000000ffffff79a7 */ /* 0x020fe20008100404 */
.L_x_141:
[----:B------:R-:W-:Y:S05]  /*7750*/  BSYNC B1 ;  /* 0x0000000000017941 */ /* 0x000fea0003800000 */
.L_x_140:
[----:B-1----:R-:W-:Y:S04]  /*7760*/  SHF.R.U32.HI R0, RZ, 0x15, R2 ;  /* 0x00000015ff007819 */ /* 0x002fe80000011602 */
[----:B------:R-:W-:Y:S01]  /*7770*/  LOP3.LUT P0, RZ, R0, 0x3, R142, 0x48, !PT ;  /* 0x0000000300ff7812 */ /* 0x000fe2000780488e */
[----:B------:R-:W-:Y:S01]  /*7780*/  @!UPT UIADD3 URZ, UPT, UPT, URZ, URZ, URZ ;  /* 0x000000fffffff290 */ /* 0x000fe2000fffe0ff */
[----:B------:R-:W-:Y:S11]  /*7790*/  @P3 BRA `(.L_x_145) ;  /* 0x0000000000083947 */ /* 0x000ff60003800000 */
[----:B------:R-:W1:Y:S02]  /*77a0*/  SYNCS.PHASECHK.TRANS64.TRYWAIT P1, [R143+URZ+0x2d0], R4 ;  /* 0x0002d0048f0075a7 */ /* 0x000e6400080211ff */
[----:B-1----:R-:W-:Y:S05]  /*77b0*/  @!P1 BRA `(.L_x_146) ;  /* 0x0000002800e49947 */ /* 0x002fea0003800000 */
.L_x_145:
[----:B------:R-:W-:Y:S05]  /*77c0*/  @!P0 BRA `(.L_x_147) ;  /* 0x0000000000408947 */ /* 0x000fea0003800000 */
[----:B------:R-:W1:Y:S01]  /*77d0*/  LDCU.64 UR8, c[0x4][0x70] ;  /* 0x01000e00ff0877ac */ /* 0x000e620008000a00 */
[----:B------:R-:W-:Y:S01]  /*77e0*/  MOV R15, 0x0 ;  /* 0x00000000000f7802 */ /* 0x000fe20000000f00 */
[----:B------:R-:W-:Y:S02]  /*77f0*/  HFMA2 R12, -RZ, RZ, 0, 5.9604644775390625e-08 ;  /* 0x00000001ff0c7431 */ /* 0x000fe400000001ff */
[----:B------:R-:W-:Y:S02]  /*7800*/  IMAD.MOV.U32 R8, RZ, RZ, 0x192 ;  /* 0x00000192ff087424 */ /* 0x000fe400078e00ff */
[----:B------:R-:W-:Y:S01]  /*7810*/  IMAD.MOV.U32 R13, RZ, RZ, RZ ;  /* 0x000000ffff0d7224 */ /* 0x000fe200078e00ff */
[----:B------:R-:W5:Y:S01]  /*7820*/  LDCU.64 UR6, c[0x4][0x78] ;  /* 0x01000f00ff0677ac */ /* 0x000f620008000a00 */
[----:B------:R-:W2:Y:S01]  /*7830*/  LDC.64 R14, c[0x4][R15] ;  /* 0x010000000f0e7b82 */ /* 0x000ea20000000a00 */
[----:B------:R-:W3:Y:S01]  /*7840*/  LDCU.64 UR4, c[0x4][0x10] ;  /* 0x01000200ff0477ac */ /* 0x000ee20008000a00 */
[----:B-1----:R-:W-:Y:S01]  /*7850*/  MOV R5, UR9 ;  /* 0x0000000900057c02 */ /* 0x002fe20008000f00 */
[----:B------:R-:W-:Y:S01]  /*7860*/  IMAD.U32 R4, RZ, RZ, UR8 ;  /* 0x00000008ff047e24 */ /* 0x000fe2000f8e00ff */
[----:B-----5:R-:W-:Y:S01]  /*7870*/  MOV R7, UR7 ;  /* 0x0000000700077c02 */ /* 0x020fe20008000f00 */
[----:B------:R-:W-:Y:S01]  /*7880*/  IMAD.U32 R6, RZ, RZ, UR6 ;  /* 0x00000006ff067e24 */ /* 0x000fe2000f8e00ff */
[----:B---3--:R-:W-:Y:S01]  /*7890*/  MOV R11, UR5 ;  /* 0x00000005000b7c02 */ /* 0x008fe20008000f00 */
[----:B------:R-:W-:Y:S02]  /*78a0*/  IMAD.U32 R10, RZ, RZ, UR4 ;  /* 0x00000004ff0a7e24 */ /* 0x000fe4000f8e00ff */
[----:B------:R-:W-:Y:S07]  /*78b0*/  LEPC R20, `(.L_x_147) ;  /* 0x000000001014794e */ /* 0x000fee0000000000 */
[----:B--2-4-:R-:W-:Y:S05]  /*78c0*/  CALL.ABS.NOINC R14 ;  /* 0x000000000e007343 */ /* 0x014fea0003c00000 */
.L_x_147:
[----:B------:R-:W-:Y:S01]  /*78d0*/  LOP3.LUT P0, RZ, R131, 0x60, RZ, 0xc0, !PT ;  /* 0x0000006083ff7812 */ /* 0x000fe2000780c0ff */
[----:B------:R-:W-:Y:S05]  /*78e0*/  WARPSYNC.ALL ;  /* 0x0000000000007948 */ /* 0x000fea0003800000 */
[----:B------:R-:W-:Y:S01]  /*78f0*/  R2UR UR4, R2 ;  /* 0x00000000020472ca */ /* 0x000fe200000e0000 */
[----:B------:R-:W-:Y:S01]  /*7900*/  BSSY.RECONVERGENT B0, `(.L_x_148) ;  /* 0x000011f000007945 */ /* 0x000fe20003800200 */
[----:B---3--:R-:W-:Y:S02]  /*7910*/  F2FP.F16.E4M3.UNPACK_B R2, R32 ;  /* 0x00000020ff02723e */ /* 0x008fe400020006ff */
[-C--:B------:R-:W-:Y:S02]  /*7920*/  F2FP.F16.E4M3.UNPACK_B R21, R33.reuse ;  /* 0x00000021ff15723e */ /* 0x080fe400020006ff */
[----:B------:R-:W-:Y:S01]  /*7930*/  F2FP.F16.E4M3.UNPACK_B R12, R28 ;  /* 0x0000001cff0c723e */ /* 0x000fe200020006ff */
[----:B------:R-:W-:Y:S01]  /*7940*/  HADD2.F32 R0, -RZ, R2.H0_H0 ;  /* 0x20000002ff007230 */ /* 0x000fe20000004100 */
[----:B------:R-:W-:Y:S01]  /*7950*/  F2FP.F16.E4M3.UNPACK_B R32, R32.H1 ;  /* 0x00000020ff20723e */ /* 0x000fe200030006ff */
[--C-:B------:R-:W-:Y:S01]  /*7960*/  HADD2.F32 R73, -RZ, R21.reuse.H0_H0 ;  /* 0x20000015ff497230 */ /* 0x100fe20000004100 */
[----:B------:R-:W-:Y:S01]  /*7970*/  F2FP.F16.E4M3.UNPACK_B R33, R33.H1 ;  /* 0x00000021ff21723e */ /* 0x000fe200030006ff */
[----:B------:R-:W-:Y:S01]  /*7980*/  HADD2.F32 R74, -RZ, R21.H1_H1 ;  /* 0x30000015ff4a7230 */ /* 0x000fe20000004100 */
[-C--:B------:R-:W-:Y:S01]  /*7990*/  F2FP.F16.E4M3.UNPACK_B R20, R34.reuse ;  /* 0x00000022ff14723e */ /* 0x080fe200020006ff */
[--C-:B------:R-:W-:Y:S01]  /*79a0*/  HADD2.F32 R3, -RZ, R32.reuse.H0_H0 ;  /* 0x20000020ff037230 */ /* 0x100fe20000004100 */
[----:B------:R-:W-:Y:S01]  /*79b0*/  F2FP.F16.E4M3.UNPACK_B R15, R34.H1 ;  /* 0x00000022ff0f723e */ /* 0x000fe200030006ff */
[----:B------:R-:W-:Y:S01]  /*79c0*/  HADD2.F32 R72, -RZ, R32.H1_H1 ;  /* 0x30000020ff487230 */ /* 0x000fe20000004100 */
[-C--:B------:R-:W-:Y:S01]  /*79d0*/  F2FP.F16.E4M3.UNPACK_B R14, R35.reuse ;  /* 0x00000023ff0e723e */ /* 0x080fe200020006ff */
[--C-:B------:R-:W-:Y:S01]  /*79e0*/  HADD2.F32 R75, -RZ, R33.reuse.H0_H0 ;  /* 0x20000021ff4b7230 */ /* 0x100fe20000004100 */
[----:B------:R-:W-:Y:S01]  /*79f0*/  F2FP.F16.E4M3.UNPACK_B R13, R35.H1 ;  /* 0x00000023ff0d723e */ /* 0x000fe200030006ff */
[----:B------:R-:W-:Y:S01]  /*7a00*/  HADD2.F32 R76, -RZ, R33.H1_H1 ;  /* 0x30000021ff4c7230 */ /* 0x000fe20000004100 */
[----:B------:R-:W-:Y:S01]  /*7a10*/  F2FP.F16.E4M3.UNPACK_B R28, R28.H1 ;  /* 0x0000001cff1c723e */ /* 0x000fe200030006ff */
[--C-:B------:R-:W-:Y:S01]  /*7a20*/  HADD2.F32 R77, -RZ, R20.reuse.H0_H0 ;  /* 0x20000014ff4d7230 */ /* 0x100fe20000004100 */
[-C--:B------:R-:W-:Y:S01]  /*7a30*/  F2FP.F16.E4M3.UNPACK_B R11, R29.reuse ;  /* 0x0000001dff0b723e */ /* 0x080fe200020006ff */
        /* <DEDUP_REMOVED lines=43> */
[----:B------:R-:W-:Y:S01]  /*7cf0*/  IADD3 R143, PT, PT, R143, 0x2f0, RZ ;  /* 0x000002f08f8f7810 */ /* 0x000fe20007ffe0ff */
[----:B------:R-:W-:Y:S01]  /*7d00*/  HADD2.F32 R100, -RZ, R6.H1_H1 ;  /* 0x30000006ff647230 */ /* 0x000fe20000004100 */
[----:B------:R-:W-:Y:S01]  /*7d10*/  IADD3 R68, PT, PT, R68, 0x1, RZ ;  /* 0x0000000144447810 */ /* 0x000fe20007ffe0ff */
[--C-:B------:R-:W-:Y:S01]  /*7d20*/  HADD2.F32 R101, -RZ, R5.reuse.H0_H0 ;  /* 0x20000005ff657230 */ /* 0x100fe20000004100 */
[----:B------:R-:W-:Y:S01]  /*7d30*/  LOP3.LUT R143, R143, 0xfefffff8, RZ, 0xc0, !PT ;  /* 0xfefffff88f8f7812 */ /* 0x000fe200078ec0ff */
[----:B------:R-:W-:Y:S02]  /*7d40*/  HADD2.F32 R102, -RZ, R5.H1_H1 ;  /* 0x30000005ff667230 */ /* 0x000fe40000004100 */
[--C-:B------:R-:W-:Y:S02]  /*7d50*/  HADD2.F32 R103, -RZ, R4.reuse.H0_H0 ;  /* 0x20000004ff677230 */ /* 0x100fe40000004100 */
[----:B------:R-:W-:Y:S02]  /*7d60*/  HADD2.F32 R104, -RZ, R4.H1_H1 ;  /* 0x30000004ff687230 */ /* 0x000fe40000004100 */
[----:B------:R-:W1:Y:S01]  /*7d70*/  LDTM.x64 R4, tmem[UR4] ;  /* 0x00000004000479ee */ /* 0x000e620008340000 */
[----:B------:R-:W-:Y:S01]  /*7d80*/  NOP ;  /* 0x0000000000007918 */ /* 0x000fe20000000000 */
[----:B-1----:R1:W-:Y:S01]  /*7d90*/  SYNCS.ARRIVE.TRANS64.RED.A1T0 RZ, [R143+URZ], RZ ;  /* 0x000000ff8fff79a7 */ /* 0x0023e200081004ff */
[----:B------:R-:W-:Y:S02]  /*7da0*/  HADD2.F32 R2, -RZ, R2.H1_H1 ;  /* 0x30000002ff027230 */ /* 0x000fe40000004100 */
[--C-:B------:R-:W-:Y:S02]  /*7db0*/  HADD2.F32 R105, -RZ, R106.reuse.H0_H0 ;  /* 0x2000006aff697230 */ /* 0x100fe40000004100 */
        /* <DEDUP_REMOVED lines=9> */
[C---:B----4-:R-:W-:Y:S01]  /*7e50*/  FMUL R4, R70.reuse, R4 ;  /* 0x0000000446047220 */ /* 0x050fe20000400000 */
[C---:B------:R-:W-:Y:S01]  /*7e60*/  FMUL R5, R70.reuse, R5 ;  /* 0x0000000546057220 */ /* 0x040fe20000400000 */
[C---:B------:R-:W-:Y:S01]  /*7e70*/  FMUL R8, R70.reuse, R8 ;  /* 0x0000000846087220 */ /* 0x040fe20000400000 */
[C---:B------:R-:W-:Y:S01]  /*7e80*/  FMUL R9, R70.reuse, R9 ;  /* 0x0000000946097220 */ /* 0x040fe20000400000 */
[C---:B------:R-:W-:Y:S01]  /*7e90*/  FFMA R4, R71.reuse, R0, R4 ;  /* 0x0000000047047223 */ /* 0x040fe20000000004 */
[C---:B------:R-:W-:Y:S01]  /*7ea0*/  FFMA R5, R71.reuse, R2, R5 ;  /* 0x0000000247057223 */ /* 0x040fe20000000005 */
[C---:B------:R-:W-:Y:S01]  /*7eb0*/  FMUL R12, R70.reuse, R12 ;  /* 0x0000000c460c7220 */ /* 0x040fe20000400000 */
[C---:B------:R-:W-:Y:S01]  /*7ec0*/  FMUL R13, R70.reuse, R13 ;  /* 0x0000000d460d7220 */ /* 0x040fe20000400000 */
[C---:B------:R-:W-:Y:S01]  /*7ed0*/  FMUL R0, R70.reuse, R16 ;  /* 0x0000001046007220 */ /* 0x040fe20000400000 */
[C---:B------:R-:W-:Y:S01]  /*7ee0*/  FMUL R2, R70.reuse, R17 ;  /* 0x0000001146027220 */ /* 0x040fe20000400000 */
[C---:B------:R-:W-:Y:S01]  /*7ef0*/  FMUL R17, R70.reuse, R24 ;  /* 0x0000001846117220 */ /* 0x040fe20000400000 */
[--C-:B------:R-:W-:Y:S02]  /*7f00*/  HADD2.F32 R125, -RZ, R126.reuse.H0_H0 ;  /* 0x2000007eff7d7230 */ /* 0x100fe40000004100 */
[C---:B------:R-:W-:Y:S01]  /*7f10*/  FMUL R6, R70.reuse, R6 ;  /* 0x0000000646067220 */ /* 0x040fe20000400000 */
[----:B------:R-:W-:Y:S02]  /*7f20*/  HADD2.F32 R126, -RZ, R126.H1_H1 ;  /* 0x3000007eff7e7230 */ /* 0x000fe40000004100 */
[C---:B------:R-:W-:Y:S01]  /*7f30*/  FMUL R7, R70.reuse, R7 ;  /* 0x0000000746077220 */ /* 0x040fe20000400000 */
[C---:B------:R-:W-:Y:S01]  /*7f40*/  FMUL R10, R70.reuse, R10 ;  /* 0x0000000a460a7220 */ /* 0x040fe20000400000 */
[C---:B------:R-:W-:Y:S01]  /*7f50*/  FFMA R6, R71.reuse, R3, R6 ;  /* 0x0000000347067223 */ /* 0x040fe20000000006 */
[C---:B------:R-:W-:Y:S01]  /*7f60*/  FMUL R11, R70.reuse, R11 ;  /* 0x0000000b460b7220 */ /* 0x040fe20000400000 */
[C---:B------:R-:W-:Y:S01]  /*7f70*/  FFMA R7, R71.reuse, R72, R7 ;  /* 0x0000004847077223 */ /* 0x040fe20000000007 */
[C---:B------:R-:W-:Y:S01]  /*7f80*/  FFMA R8, R71.reuse, R73, R8 ;  /* 0x0000004947087223 */ /* 0x040fe20000000008 */
[C---:B------:R-:W-:Y:S01]  /*7f90*/  FFMA R9, R71.reuse, R74, R9 ;  /* 0x0000004a47097223 */ /* 0x040fe20000000009 */
[C---:B------:R-:W-:Y:S01]  /*7fa0*/  FFMA R10, R71.reuse, R75, R10 ;  /* 0x0000004b470a7223 */ /* 0x040fe2000000000a */
[C---:B------:R-:W-:Y:S01]  /*7fb0*/  FFMA R11, R71.reuse, R76, R11 ;  /* 0x0000004c470b7223 */ /* 0x040fe2000000000b */
[C---:B------:R-:W-:Y:S01]  /*7fc0*/  FFMA R12, R71.reuse, R77, R12 ;  /* 0x0000004d470c7223 */ /* 0x040fe2000000000c */
[----:B------:R-:W-:Y:S01]  /*7fd0*/  FFMA R13, R71, R78, R13 ;  /* 0x0000004e470d7223 */ /* 0x000fe2000000000d */
[----:B------:R-:W-:Y:S01]  /*7fe0*/  F2FP.SATFINITE.E4M3.F32.PACK_AB_MERGE_C R76, R7, R6, RZ ;  /* 0x00000006074c723e */ /* 0x000fe200048070ff */
[--C-:B------:R-:W-:Y:S02]  /*7ff0*/  HADD2.F32 R74, -RZ, R129.reuse.H0_H0 ;  /* 0x20000081ff4a7230 */ /* 0x100fe40000004100 */
[C---:B------:R-:W-:Y:S01]  /*8000*/  FMUL R7, R70.reuse, R20 ;  /* 0x0000001446077220 */ /* 0x040fe20000400000 */
[----:B------:R-:W-:Y:S01]  /*8010*/  HADD2.F32 R75, -RZ, R129.H1_H1 ;  /* 0x30000081ff4b7230 */ /* 0x000fe20000004100 */
[----:B------:R-:W-:Y:S01]  /*8020*/  F2FP.SATFINITE.E4M3.F32.PACK_AB_MERGE_C R129, R11, R10, RZ ;  /* 0x0000000a0b81723e */ /* 0x000fe200048070ff */
        /* <DEDUP_REMOVED lines=12> */
[----:B------:R-:W-:Y:S01]  /*80f0*/  FFMA R3, R71, R83, R3 ;  /* 0x0000005347037223 */ /* 0x000fe20000000003 */
[C---:B------:R-:W-:Y:S01]  /*8100*/  FMUL R25, R70.reuse, R32 ;  /* 0x0000002046197220 */ /* 0x040fe20000400000 */
[----:B------:R-:W-:Y:S01]  /*8110*/  F2FP.SATFINITE.E4M3.F32.PACK_AB_MERGE_C R14, R15, R14, RZ ;  /* 0x0000000e0f0e723e */ /* 0x000fe200048070ff */
[C---:B------:R-:W-:Y:S01]  /*8120*/  FMUL R6, R70.reuse, R19 ;  /* 0x0000001346067220 */ /* 0x040fe20000400000 */
[C---:B------:R-:W-:Y:S01]  /*8130*/  FMUL R11, R70.reuse, R22 ;  /* 0x00000016460b7220 */ /* 0x040fe20000400000 */
[C---:B------:R-:W-:Y:S01]  /*8140*/  FMUL R22, R70.reuse, R29 ;  /* 0x0000001d46167220 */ /* 0x040fe20000400000 */
[C---:B------:R-:W-:Y:S01]  /*8150*/  FMUL R29, R70.reuse, R36 ;  /* 0x00000024461d7220 */ /* 0x040fe20000400000 */
[C---:B------:R-:W-:Y:S01]  /*8160*/  FFMA R6, R71.reuse, R84, R6 ;  /* 0x0000005447067223 */ /* 0x040fe20000000006 */
[C---:B------:R-:W-:Y:S01]  /*8170*/  FFMA R7, R71.reuse, R85, R7 ;  /* 0x0000005547077223 */ /* 0x040fe20000000007 */
[C---:B------:R-:W-:Y:S01]  /*8180*/  FFMA R10, R71.reuse, R86, R10 ;  /* 0x00000056470a7223 */ /* 0x040fe2000000000a */
[C---:B------:R-:W-:Y:S01]  /*8190*/  FFMA R11, R71.reuse, R87, R11 ;  /* 0x00000057470b7223 */ /* 0x040fe2000000000b */
[----:B------:R-:W-:Y:S01]  /*81a0*/  FMUL R16, R70, R23 ;  /* 0x0000001746107220 */ /* 0x000fe20000400000 */
[----:B------:R-:W-:Y:S01]  /*81b0*/  F2FP.SATFINITE.E4M3.F32.PACK_AB_MERGE_C R3, R6, R3, RZ ;  /* 0x000000030603723e */ /* 0x000fe200048070ff */
        /* <DEDUP_REMOVED lines=10> */
[----:B------:R-:W-:Y:S01]  /*8260*/  FMUL R30, R70, R37 ;  /* 0x00000025461e7220 */ /* 0x000fe20000400000 */
[----:B------:R-:W-:Y:S01]  /*8270*/  F2FP.SATFINITE.E4M3.F32.PACK_AB_MERGE_C R16, R10, R7, R16 ;  /* 0x000000070a10723e */ /* 0x000fe20004807010 */
        /* <DEDUP_REMOVED lines=23> */
[----:B------:R-:W-:Y:S01]  /*83f0*/  FFMA R31, R71, R103, R31 ;  /* 0x00000067471f7223 */ /* 0x000fe2000000001f */
[----:B------:R-:W-:Y:S01]  /*8400*/  FMUL R45, R70, R52 ;  /* 0x00000034462d7220 */ /* 0x000fe20000400000 */
[----:B------:R-:W-:Y:S01]  /*8410*/  F2FP.SATFINITE.E4M3.F32.PACK_AB_MERGE_C R19, R28, R27, RZ ;  /* 0x0000001b1c13723e */ /* 0x000fe200048070ff */
[C---:B------:R-:W-:Y:S01]  /*8420*/  FMUL R52, R70.reuse, R59 ;  /* 0x0000003b46347220 */ /* 0x040fe20000400000 */
[C---:B------:R-:W-:Y:S01]  /*8430*/  FMUL R59, R70.reuse, R66 ;  /* 0x00000042463b7220 */ /* 0x040fe20000400000 */
[----:B------:R-:W-:Y:S01]  /*8440*/  F2FP.SATFINITE.E4M3.F32.PACK_AB_MERGE_C R66, R13, R12, R14 ;  /* 0x0000000c0d42723e */ /* 0x000fe2000480700e */
[----:B------:R-:W-:Y:S01]  /*8450*/  FMUL R32, R70, R39 ;  /* 0x0000002746207220 */ /* 0x000fe20000400000 */
[--C-:B------:R-:W-:Y:S01]  /*8460*/  HADD2.F32 R107, -RZ, R108.reuse.H0_H0 ;  /* 0x2000006cff6b7230 */ /* 0x100fe20000004100 */
[----:B------:R-:W-:Y:S01]  /*8470*/  F2FP.SATFINITE.E4M3.F32.PACK_AB_MERGE_C R19, R26, R25, R19 ;  /* 0x000000191a13723e */ /* 0x000fe20004807013 */
[----:B------:R-:W-:Y:S02]  /*8480*/  HADD2.F32 R108, -RZ, R108.H1_H1 ;  /* 0x3000006cff6c7230 */ /* 0x000fe40000004100 */
[C---:B------:R-:W-:Y:S01]  /*8490*/  FFMA R32, R71.reuse, R104, R32 ;  /* 0x0000006847207223 */ /* 0x040fe20000000020 */
[C---:B------:R-:W-:Y:S01]  /*84a0*/  FFMA R33, R71.reuse, R105, R33 ;  /* 0x0000006947217223 */ /* 0x040fe20000000021 */
[C---:B------:R-:W-:Y:S01]  /*84b0*/  FFMA R34, R71.reuse, R106, R34 ;  /* 0x0000006a47227223 */ /* 0x040fe20000000022 */
[C---:B------:R-:W-:Y:S01]  /*84c0*/  FMUL R35, R70.reuse, R42 ;  /* 0x0000002a46237220 */ /* 0x040fe20000400000 */
[----:B------:R-:W-:Y:S01]  /*84d0*/  FMUL R42, R70, R49 ;  /* 0x00000031462a7220 */ /* 0x000fe20000400000 */
[----:B------:R-:W-:Y:S01]  /*84e0*/  F2FP.SATFINITE.E4M3.F32.PACK_AB_MERGE_C R32, R32, R31, RZ ;  /* 0x0000001f2020723e */ /* 0x000fe200048070ff */
[C---:B------:R-:W-:Y:S01]  /*84f0*/  FMUL R49, R70.reuse, R56 ;  /* 0x0000003846317220 */ /* 0x040fe20000400000 */
[C---:B------:R-:W-:Y:S01]  /*8500*/  FMUL R36, R70.reuse, R43 ;  /* 0x0000002b46247220 */ /* 0x040fe20000400000 */
[--C-:B------:R-:W-:Y:S02]  /*8510*/  HADD2.F32 R111, -RZ, R112.reuse.H0_H0 ;  /* 0x20000070ff6f7230 */ /* 0x100fe40000004100 */
[C---:B------:R-:W-:Y:S01]  /*8520*/  FFMA R35, R71.reuse, R107, R35 ;  /* 0x0000006b47237223 */ /* 0x040fe20000000023 */
[----:B------:R-:W-:Y:S02]  /*8530*/  HADD2.F32 R112, -RZ, R112.H1_H1 ;  /* 0x30000070ff707230 */ /* 0x000fe40000004100 */
[C---:B------:R-:W-:Y:S01]  /*8540*/  FMUL R39, R70.reuse, R46 ;  /* 0x0000002e46277220 */ /* 0x040fe20000400000 */
[C---:B------:R-:W-:Y:S01]  /*8550*/  FFMA R36, R71.reuse, R108, R36 ;  /* 0x0000006c47247223 */ /* 0x040fe20000000024 */
[C---:B------:R-:W-:Y:S01]  /*8560*/  FMUL R40, R70.reuse, R47 ;  /* 0x0000002f46287220 */ /* 0x040fe20000400000 */
[C---:B------:R-:W-:Y:S01]  /*8570*/  FFMA R37, R71.reuse, R109, R37 ;  /* 0x0000006d47257223 */ /* 0x040fe20000000025 */
[C---:B------:R-:W-:Y:S01]  /*8580*/  FFMA R38, R71.reuse, R110, R38 ;  /* 0x0000006e47267223 */ /* 0x040fe20000000026 */
        /* <DEDUP_REMOVED lines=8> */
[C---:B------:R-:W-:Y:S01]  /*8610*/  FMUL R46, R70.reuse, R53 ;  /* 0x00000035462e7220 */ /* 0x040fe20000400000 */
[--C-:B------:R-:W-:Y:S02]  /*8620*/  HADD2.F32 R119, -RZ, R120.reuse.H0_H0 ;  /* 0x20000078ff777230 */ /* 0x100fe40000004100 */
[C---:B------:R-:W-:Y:S01]  /*8630*/  FMUL R50, R70.reuse, R57 ;  /* 0x0000003946327220 */ /* 0x040fe20000400000 */
[C---:B------:R-:W-:Y:S01]  /*8640*/  FMUL R51, R70.reuse, R58 ;  /* 0x0000003a46337220 */ /* 0x040fe20000400000 */
[C---:B------:R-:W-:Y:S01]  /*8650*/  FMUL R53, R70.reuse, R60 ;  /* 0x0000003c46357220 */ /* 0x040fe20000400000 */
[C---:B------:R-:W-:Y:S01]  /*8660*/  FFMA R43, R71.reuse, R115, R43 ;  /* 0x00000073472b7223 */ /* 0x040fe2000000002b */
[----:B------:R-:W-:Y:S02]  /*8670*/  HADD2.F32 R120, -RZ, R120.H1_H1 ;  /* 0x30000078ff787230 */ /* 0x000fe40000004100 */
[C---:B------:R-:W-:Y:S01]  /*8680*/  FMUL R47, R70.reuse, R54 ;  /* 0x00000036462f7220 */ /* 0x040fe20000400000 */
[C---:B------:R-:W-:Y:S01]  /*8690*/  FMUL R57, R70.reuse, R64 ;  /* 0x0000004046397220 */ /* 0x040fe20000400000 */
[C---:B------:R-:W-:Y:S01]  /*86a0*/  FMUL R58, R70.reuse, R65 ;  /* 0x00000041463a7220 */ /* 0x040fe20000400000 */
[C---:B------:R-:W-:Y:S01]  /*86b0*/  FMUL R60, R70.reuse, R67 ;  /* 0x00000043463c7220 */ /* 0x040fe20000400000 */
[----:B------:R-:W-:Y:S01]  /*86c0*/  FFMA R44, R71, R116, R44 ;  /* 0x00000074472c7223 */ /* 0x000fe2000000002c */
[----:B------:R-:W-:Y:S01]  /*86d0*/  FMUL R48, R70, R55 ;  /* 0x0000003746307220 */ /* 0x000fe20000400000 */
[----:B------:R-:W-:Y:S01]  /*86e0*/  F2FP.SATFINITE.E4M3.F32.PACK_AB_MERGE_C R64, R5, R4, R76 ;  /* 0x000000040540723e */ /* 0x000fe2000480704c */
[----:B------:R-:W-:Y:S01]  /*86f0*/  FFMA R45, R71, R117, R45 ;  /* 0x00000075472d7223 */ /* 0x000fe2000000002d */
[----:B------:R-:W-:Y:S01]  /*8700*/  F2FP.SATFINITE.E4M3.F32.PACK_AB_MERGE_C R65, R9, R8, R129 ;  /* 0x000000080941723e */ /* 0x000fe20004807081 */
[C---:B------:R-:W-:Y:S01]  /*8710*/  FFMA R46, R71.reuse, R118, R46 ;  /* 0x00000076472e7223 */ /* 0x040fe2000000002e */
[----:B------:R-:W-:Y:S01]  /*8720*/  F2FP.SATFINITE.E4M3.F32.PACK_AB_MERGE_C R67, R2, R0, R3 ;  /* 0x000000000243723e */ /* 0x000fe20004807003 */
[--C-:B------:R-:W-:Y:S02]  /*8730*/  HADD2.F32 R123, -RZ, R124.reuse.H0_H0 ;  /* 0x2000007cff7b7230 */ /* 0x100fe40000004100 */
[C---:B------:R-:W-:Y:S01]  /*8740*/  FFMA R47, R71.reuse, R119, R47 ;  /* 0x00000077472f7223 */ /* 0x040fe2000000002f */
[----:B------:R-:W-:Y:S02]  /*8750*/  HADD2.F32 R124, -RZ, R124.H1_H1 ;  /* 0x3000007cff7c7230 */ /* 0x000fe40000004100 */
[C---:B------:R-:W-:Y:S01]  /*8760*/  FFMA R48, R71.reuse, R120, R48 ;  /* 0x0000007847307223 */ /* 0x040fe20000000030 */
[----:B------:R1:W-:Y:S01]  /*8770*/  STS.128 [R140+UR57+0x2400], R64 ;  /* 0x002400408c007988 */ /* 0x0003e20008000c39 */
[C---:B------:R-:W-:Y:S01]  /*8780*/  FFMA R49, R71.reuse, R121, R49 ;  /* 0x0000007947317223 */ /* 0x040fe20000000031 */
[C---:B------:R-:W-:Y:S01]  /*8790*/  FFMA R50, R71.reuse, R122, R50 ;  /* 0x0000007a47327223 */ /* 0x040fe20000000032 */
[C---:B------:R-:W-:Y:S01]  /*87a0*/  FMUL R54, R70.reuse, R61 ;  /* 0x0000003d46367220 */ /* 0x040fe20000400000 */
[--C-:B------:R-:W-:Y:S02]  /*87b0*/  HADD2.F32 R127, -RZ, R128.reuse.H0_H0 ;  /* 0x20000080ff7f7230 */ /* 0x100fe40000004100 */
[C---:B------:R-:W-:Y:S01]  /*87c0*/  FFMA R51, R71.reuse, R123, R51 ;  /* 0x0000007b47337223 */ /* 0x040fe20000000033 */
[----:B------:R-:W-:Y:S02]  /*87d0*/  HADD2.F32 R128, -RZ, R128.H1_H1 ;  /* 0x30000080ff807230 */ /* 0x000fe40000004100 */
[----:B------:R-:W-:Y:S01]  /*87e0*/  FMUL R55, R70, R62 ;  /* 0x0000003e46377220 */ /* 0x000fe20000400000 */
[----:B------:R1:W-:Y:S01]  /*87f0*/  STS.128 [R150+0x2010], R16 ;  /* 0x0020101096007388 */ /* 0x0003e20000000c00 */
[----:B------:R-:W-:Y:S01]  /*8800*/  F2FP.SATFINITE.E4M3.F32.PACK_AB_MERGE_C R35, R36, R35, RZ ;  /* 0x000000232423723e */ /* 0x000fe200048070ff */
[C---:B------:R-:W-:Y:S01]  /*8810*/  FFMA R52, R71.reuse, R124, R52 ;  /* 0x0000007c47347223 */ /* 0x040fe20000000034 */
[----:B------:R-:W-:Y:S01]  /*8820*/  FMUL R56, R70, R63 ;  /* 0x0000003f46387220 */ /* 0x000fe20000400000 */
[C---:B------:R-:W-:Y:S01]  /*8830*/  FFMA R53, R71.reuse, R125, R53 ;  /* 0x0000007d47357223 */ /* 0x040fe20000000035 */
[C---:B------:R-:W-:Y:S01]  /*8840*/  FFMA R54, R71.reuse, R126, R54 ;  /* 0x0000007e47367223 */ /* 0x040fe20000000036 */
[C---:B------:R-:W-:Y:S01]  /*8850*/  FFMA R55, R71.reuse, R127, R55 ;  /* 0x0000007f47377223 */ /* 0x040fe20000000037 */
[C---:B------:R-:W-:Y:S01]  /*8860*/  FFMA R56, R71.reuse, R128, R56 ;  /* 0x0000008047387223 */ /* 0x040fe20000000038 */
[----:B------:R-:W-:Y:S01]  /*8870*/  F2FP.SATFINITE.E4M3.F32.PACK_AB_MERGE_C R39, R40, R39, RZ ;  /* 0x000000272827723e */ /* 0x000fe200048070ff */
[C---:B------:R-:W-:Y:S01]  /*8880*/  FFMA R57, R71.reuse, R72, R57 ;  /* 0x0000004847397223 */ /* 0x040fe20000000039 */
[----:B------:R-:W-:Y:S01]  /*8890*/  F2FP.SATFINITE.E4M3.F32.PACK_AB_MERGE_C R43, R44, R43, RZ ;  /* 0x0000002b2c2b723e */ /* 0x000fe200048070ff */
[C---:B------:R-:W-:Y:S01]  /*88a0*/  FFMA R58, R71.reuse, R73, R58 ;  /* 0x00000049473a7223 */ /* 0x040fe2000000003a */
[C---:B------:R-:W-:Y:S01]  /*88b0*/  FFMA R59, R71.reuse, R74, R59 ;  /* 0x0000004a473b7223 */ /* 0x040fe2000000003b */
[----:B------:R-:W-:Y:S01]  /*88c0*/  F2FP.SATFINITE.E4M3.F32.PACK_AB_MERGE_C R33, R34, R33, R35 ;  /* 0x000000212221723e */ /* 0x000fe20004807023 */
[----:B------:R-:W-:Y:S01]  /*88d0*/  FFMA R60, R71, R75, R60 ;  /* 0x0000004b473c7223 */ /* 0x000fe2000000003c */
[----:B------:R-:W-:Y:S02]  /*88e0*/  F2FP.SATFINITE.E4M3.F32.PACK_AB_MERGE_C R32, R30, R29, R32 ;  /* 0x0000001d1e20723e */ /* 0x000fe40004807020 */
[----:B------:R-:W-:Y:S02]  /*88f0*/  F2FP.SATFINITE.E4M3.F32.PACK_AB_MERGE_C R34, R38, R37, R39 ;  /* 0x000000252622723e */ /* 0x000fe40004807027 */
[----:B------:R-:W-:Y:S02]  /*8900*/  F2FP.SATFINITE.E4M3.F32.PACK_AB_MERGE_C R35, R42, R41, R43 ;  /* 0x000000292a23723e */ /* 0x000fe4000480702b */
[----:B------:R-:W-:Y:S02]  /*8910*/  F2FP.SATFINITE.E4M3.F32.PACK_AB_MERGE_C R51, R52, R51, RZ ;  /* 0x000000333433723e */ /* 0x000fe400048070ff */
[----:B------:R-:W-:Y:S01]  /*8920*/  F2FP.SATFINITE.E4M3.F32.PACK_AB_MERGE_C R48, R48, R47, RZ ;  /* 0x0000002f3030723e */ /* 0x000fe200048070ff */
[----:B------:R1:W-:Y:S01]  /*8930*/  STS.128 [R149+0x2020], R32 ;  /* 0x0020202095007388 */ /* 0x0003e20000000c00 */
[----:B------:R-:W-:Y:S02]  /*8940*/  F2FP.SATFINITE.E4M3.F32.PACK_AB_MERGE_C R55, R56, R55, RZ ;  /* 0x000000373837723e */ /* 0x000fe400048070ff */
[----:B------:R-:W-:Y:S02]  /*8950*/  F2FP.SATFINITE.E4M3.F32.PACK_AB_MERGE_C R59, R60, R59, RZ ;  /* 0x0000003b3c3b723e */ /* 0x000fe400048070ff */
[----:B------:R-:W-:Y:S02]  /*8960*/  F2FP.SATFINITE.E4M3.F32.PACK_AB_MERGE_C R49, R50, R49, R51 ;  /* 0x000000313231723e */ /* 0x000fe40004807033 */
[----:B------:R-:W-:Y:S02]  /*8970*/  F2FP.SATFINITE.E4M3.F32.PACK_AB_MERGE_C R48, R46, R45, R48 ;  /* 0x0000002d2e30723e */ /* 0x000fe40004807030 */
[----:B------:R-:W-:Y:S02]  /*8980*/  F2FP.SATFINITE.E4M3.F32.PACK_AB_MERGE_C R50, R54, R53, R55 ;  /* 0x000000353632723e */ /* 0x000fe40004807037 */
[----:B------:R-:W-:Y:S05]  /*8990*/  F2FP.SATFINITE.E4M3.F32.PACK_AB_MERGE_C R51, R58, R57, R59 ;  /* 0x000000393a33723e */ /* 0x000fea000480703b */
[----:B------:R1:W-:Y:S01]  /*89a0*/  STS.128 [R148+0x2030], R48 ;  /* 0x0020303094007388 */ /* 0x0003e20000000c00 */
[----:B------:R-:W-:Y:S01]  /*89b0*/  @!PT LDS RZ, [RZ] ;  /* 0x00000000fffff984 */ /* 0x000fe20000000800 */
[----:B------:R-:W-:Y:S01]  /*89c0*/  @!PT LDS RZ, [RZ] ;  /* 0x00000000fffff984 */ /* 0x000fe20000000800 */
[----:B------:R-:W-:Y:S01]  /*89d0*/  @!PT LDS RZ, [RZ] ;  /* 0x00000000fffff984 */ /* 0x000fe20000000800 */
[----:B------:R-:W-:Y:S01]  /*89e0*/  @!PT LDS RZ, [RZ] ;  /* 0x00000000fffff984 */ /* 0x000fe20000000800 */
[----:B------:R3:W-:Y:S07]  /*89f0*/  MEMBAR.ALL.CTA ;  /* 0x0000000000007992 */ /* 0x0007ee0000008000 */
[----:B---3--:R-:W3:Y:S02]  /*8a00*/  FENCE.VIEW.ASYNC.S ;  /* 0x00000000000073c6 */ /* 0x008ee40000000000 */
[----:B---3--:R-:W-:Y:S06]  /*8a10*/  BAR.SYNC.DEFER_BLOCKING 0x1, 0x80 ;  /* 0x0042000000007b1d */ /* 0x008fec0000010000 */
[----:B------:R-:W-:Y:S05]  /*8a20*/  @P0 BRA `(.L_x_149) ;  /* 0x0000000000300947 */ /* 0x000fea0003800000 */
[----:B------:R-:W-:Y:S02]  /*8a30*/  UIADD3 UR10, UPT, UPT, UR57, 0x2400, URZ ;  /* 0x00002400390a7890 */ /* 0x000fe4000fffe0ff */
[----:B------:R-:W-:Y:S02]  /*8a40*/  UIADD3 UR8, UP0, UPT, UR62, 0x680, URZ ;  /* 0x000006803e087890 */ /* 0x000fe4000ff1e0ff */
[----:B------:R-:W-:Y:S02]  /*8a50*/  USHF.L.U32 UR5, UR51, 0x6, URZ ;  /* 0x0000000633057899 */ /* 0x000fe400080006ff */
[----:B------:R-:W-:Y:S01]  /*8a60*/  MOV R151, UR10 ;  /* 0x0000000a00977c02 */ /* 0x000fe20008000f00 */
[----:B------:R-:W-:Y:S02]  /*8a70*/  USHF.L.U32 UR6, UR50, 0x7, URZ ;  /* 0x0000000732067899 */ /* 0x000fe400080006ff */
[----:B------:R-:W-:Y:S01]  /*8a80*/  UIADD3.X UR9, UPT, UPT, URZ, UR63, URZ, UP0, !UPT ;  /* 0x0000003fff097290 */ /* 0x000fe200087fe4ff */
[----:B------:R-:W-:Y:S01]  /*8a90*/  R2UR UR4, R151 ;  /* 0x00000000970472ca */ /* 0x000fe200000e0000 */
[----:B------:R-:W-:Y:S11]  /*8aa0*/  UMOV UR7, UR36 ;  /* 0x0000002400077c82 */ /* 0x000ff60008000000 */
[----:B------:R-:W-:Y:S01]  /*8ab0*/  @!UPT UIADD3 URZ, UPT, UPT, URZ, URZ, URZ ;  /* 0x000000fffffff290 */ /* 0x000fe2000fffe0ff */
[----:B------:R3:W-:Y:S01]  /*8ac0*/  UTMASTG.3D [UR4], [UR8] ;  /* 0x00000004080073b5 */ /* 0x0007e20008010000 */
[----:B------:R0:W-:Y:S01]  /*8ad0*/  UTMACMDFLUSH ;  /* 0x00000000000079b7 */ /* 0x0001e20000000000 */
[----:B---3--:R-:W-:Y:S04]  /*8ae0*/  DEPBAR.LE SB0, 0x0 ;  /* 0x000080000000791a */ /* 0x008fe80000000000 */
.L_x_149:
[----:B------:R-:W-:Y:S05]  /*8af0*/  BSYNC.RECONVERGENT B0 ;  /* 0x0000000000007941 */ /* 0x000fea0003800200 */
.L_x_148:
[----:B------:R-:W-:Y:S01]  /*8b00*/  BAR.SYNC.DEFER_BLOCKING 0x1, 0x80 ;  /* 0x0042000000007b1d */ /* 0x000fe20000010000 */
[----:B------:R-:W-:Y:S01]  /*8b10*/  ISETP.NE.AND P0, PT, R144, 0x2, PT ;  /* 0x000000029000780c */ /* 0x000fe20003f05270 */
[----:B------:R-:W-:Y:S01]  /*8b20*/  UISETP.NE.AND UP0, UPT, UR61, URZ, UPT ;  /* 0x000000ff3d00728c */ /* 0x000fe2000bf05270 */
[----:B------:R-:W-:Y:S01]  /*8b30*/  ISETP.NE.AND P1, PT, R68, 0x4, PT ;  /* 0x000000044400780c */ /* 0x000fe20003f25270 */
[----:B------:R-:W-:Y:S01]  /*8b40*/  UIADD3 UR51, UPT, UPT, UR42, UR48, URZ ;  /* 0x000000302a337290 */ /* 0x000fe2000fffe0ff */
[----:B------:R-:W-:Y:S01]  /*8b50*/  SEL R2, RZ, 0x1, P0 ;  /* 0x00000001ff027807 */ /* 0x000fe20000000000 */
[----:B------:R-:W-:Y:S01]  /*8b60*/  UIADD3 UR50, UPT, UPT, UR43, UR49, URZ ;  /* 0x000000312b327290 */ /* 0x000fe2000fffe0ff */
[----:B------:R-:W-:Y:S02]  /*8b70*/  SEL R0, RZ, 0x1, P1 ;  /* 0x00000001ff007807 */ /* 0x000fe40000800000 */
[----:B------:R-:W-:Y:S02]  /*8b80*/  LOP3.LUT R146, R146, R2, RZ, 0x3c, !PT ;  /* 0x0000000292927212 */ /* 0x000fe400078e3cff */
[----:B------:R-:W-:Y:S02]  /*8b90*/  LOP3.LUT R147, R147, R0, RZ, 0x3c, !PT ;  /* 0x0000000093937212 */ /* 0x000fe400078e3cff */
[----:B------:R-:W-:Y:S02]  /*8ba0*/  SEL R144, R144, RZ, P0 ;  /* 0x000000ff90907207 */ /* 0x000fe40000000000 */
[----:B------:R-:W-:Y:S01]  /*8bb0*/  SEL R68, R68, RZ, P1 ;  /* 0x000000ff44447207 */ /* 0x000fe20000800000 */
[----:B------:R-:W-:Y:S01]  /*8bc0*/  UMOV UR36, UR60 ;  /* 0x0000003c00247c82 */ /* 0x000fe20008000000 */
[----:B------:R-:W-:Y:S05]  /*8bd0*/  BRA.U UP0, `(.L_x_150) ;  /* 0xffffffdd00487547 */ /* 0x000fea000b83ffff */
[----:B------:R-:W-:Y:S05]  /*8be0*/  EXIT ;  /* 0x000000000000794d */ /* 0x000fea0003800000 */
.L_x_25:
[----:B--2---:R2:W3:Y:S02]  /*8bf0*/  SYNCS.PHASECHK.TRANS64.TRYWAIT P0, [R0+URZ+0x320], R2 ;  /* 0x00032002000075a7 */ /* 0x0044e400080011ff */
[----:B---3--:R-:W-:Y:S05]  /*8c00*/  @!P0 NANOSLEEP.SYNCS 0x989680 ;  /* 0x009896800000895d */ /* 0x008fea0003900000 */
[----:B------:R-:W3:Y:S02]  /*8c10*/  @!P0 SYNCS.PHASECHK.TRANS64 P0, [R0+URZ+0x320], R2 ;  /* 0x00032002000085a7 */ /* 0x000ee400080010ff */
[----:B---3--:R-:W-:Y:S05]  /*8c20*/  @!P0 BRA `(.L_x_25) ;  /* 0xfffffffc00f08947 */ /* 0x008fea000383ffff */
[----:B------:R-:W-:Y:S05]  /*8c30*/  BRA `(.L_x_151) ;  /* 0xffffff9000887947 */ /* 0x000fea000383ffff */
.L_x_28:
[----:B--2---:R-:W-:-:S07]  /*8c40*/  MOV R0, UR33 ;  /* 0x0000002100007c02 */ /* 0x004fce0008000f00 */
.L_x_152:
[----:B--2---:R2:W3:Y:S02]  /*8c50*/  SYNCS.PHASECHK.TRANS64.TRYWAIT P0, [R0+URZ+0x148], R3 ;  /* 0x00014803000075a7 */ /* 0x0044e400080011ff */
[----:B---3--:R-:W-:Y:S05]  /*8c60*/  @!P0 NANOSLEEP.SYNCS 0x989680 ;  /* 0x009896800000895d */ /* 0x008fea0003900000 */
[----:B------:R-:W3:Y:S02]  /*8c70*/  @!P0 SYNCS.PHASECHK.TRANS64 P0, [R0+URZ+0x148], R3 ;  /* 0x00014803000085a7 */ /* 0x000ee400080010ff */
[----:B---3--:R-:W-:Y:S05]  /*8c80*/  @!P0 BRA `(.L_x_152) ;  /* 0xfffffffc00f08947 */ /* 0x008fea000383ffff */
[----:B------:R-:W-:Y:S05]  /*8c90*/  BRA `(.L_x_27) ;  /* 0xffffff9000d87947 */ /* 0x000fea000383ffff */
.L_x_35:
[----:B-1----:R-:W-:-:S07]  /*8ca0*/  MOV R0, UR33 ;  /* 0x0000002100007c02 */ /* 0x002fce0008000f00 */
.L_x_153:
[----:B-1----:R1:W2:Y:S02]  /*8cb0*/  SYNCS.PHASECHK.TRANS64.TRYWAIT P0, [R0+URZ+0x148], R3 ;  /* 0x00014803000075a7 */ /* 0x0022a400080011ff */
[----:B--2---:R-:W-:Y:S05]  /*8cc0*/  @!P0 NANOSLEEP.SYNCS 0x989680 ;  /* 0x009896800000895d */ /* 0x004fea0003900000 */
[----:B------:R-:W2:Y:S02]  /*8cd0*/  @!P0 SYNCS.PHASECHK.TRANS64 P0, [R0+URZ+0x148], R3 ;  /* 0x00014803000085a7 */ /* 0x000ea400080010ff */
[----:B--2---:R-:W-:Y:S05]  /*8ce0*/  @!P0 BRA `(.L_x_153) ;  /* 0xfffffffc00f08947 */ /* 0x004fea000383ffff */
[----:B------:R-:W-:Y:S05]  /*8cf0*/  BRA `(.L_x_34) ;  /* 0xffffff9400987947 */ /* 0x000fea000383ffff */
.L_x_40:
[----:B-1----:R1:W2:Y:S02]  /*8d00*/  SYNCS.PHASECHK.TRANS64.TRYWAIT P0, [R3+URZ+0x2b0], R0 ;  /* 0x0002b000030075a7 */ /* 0x0022a400080011ff */
[----:B--2---:R-:W-:Y:S05]  /*8d10*/  @!P0 NANOSLEEP.SYNCS 0x989680 ;  /* 0x009896800000895d */ /* 0x004fea0003900000 */
[----:B------:R-:W2:Y:S02]  /*8d20*/  @!P0 SYNCS.PHASECHK.TRANS64 P0, [R3+URZ+0x2b0], R0 ;  /* 0x0002b000030085a7 */ /* 0x000ea400080010ff */
[----:B--2---:R-:W-:Y:S05]  /*8d30*/  @!P0 BRA `(.L_x_40) ;  /* 0xfffffffc00f08947 */ /* 0x004fea000383ffff */
[----:B------:R-:W-:Y:S05]  /*8d40*/  BRA `(.L_x_154) ;  /* 0xffffff9800347947 */ /* 0x000fea000383ffff */
.L_x_44:
[----:B------:R-:W-:-:S07]  /*8d50*/  MOV R0, UR4 ;  /* 0x0000000400007c02 */ /* 0x000fce0008000f00 */
.L_x_155:
[----:B-1----:R1:W2:Y:S02]  /*8d60*/  SYNCS.PHASECHK.TRANS64.TRYWAIT P0, [R0+URZ], R2 ;  /* 0x00000002000075a7 */ /* 0x0022a400080011ff */
[----:B--2---:R-:W-:Y:S05]  /*8d70*/  @!P0 NANOSLEEP.SYNCS 0x989680 ;  /* 0x009896800000895d */ /* 0x004fea0003900000 */
[----:B------:R-:W2:Y:S02]  /*8d80*/  @!P0 SYNCS.PHASECHK.TRANS64 P0, [R0+URZ], R2 ;  /* 0x00000002000085a7 */ /* 0x000ea400080010ff */
[----:B--2---:R-:W-:Y:S05]  /*8d90*/  @!P0 BRA `(.L_x_155) ;  /* 0xfffffffc00f08947 */ /* 0x004fea000383ffff */
[----:B------:R-:W-:Y:S05]  /*8da0*/  BRA `(.L_x_156) ;  /* 0xffffff9c00b87947 */ /* 0x000fea000383ffff */
.L_x_45:
[----:B------:R-:W-:-:S07]  /*8db0*/  MOV R0, UR4 ;  /* 0x0000000400007c02 */ /* 0x000fce0008000f00 */
.L_x_157:
[----:B-1----:R1:W2:Y:S02]  /*8dc0*/  SYNCS.PHASECHK.TRANS64.TRYWAIT P0, [R0+URZ], R3 ;  /* 0x00000003000075a7 */ /* 0x0022a400080011ff */
[----:B--2---:R-:W-:Y:S05]  /*8dd0*/  @!P0 NANOSLEEP.SYNCS 0x989680 ;  /* 0x009896800000895d */ /* 0x004fea0003900000 */
[----:B------:R-:W2:Y:S02]  /*8de0*/  @!P0 SYNCS.PHASECHK.TRANS64 P0, [R0+URZ], R3 ;  /* 0x00000003000085a7 */ /* 0x000ea400080010ff */
[----:B--2---:R-:W-:Y:S05]  /*8df0*/  @!P0 BRA `(.L_x_157) ;  /* 0xfffffffc00f08947 */ /* 0x004fea000383ffff */
[----:B------:R-:W-:Y:S05]  /*8e00*/  BRA `(.L_x_158) ;  /* 0xffffff9c00c47947 */ /* 0x000fea000383ffff */
.L_x_46:
[----:B------:R-:W-:-:S07]  /*8e10*/  MOV R0, UR4 ;  /* 0x0000000400007c02 */ /* 0x000fce0008000f00 */
.L_x_159:
[----:B-1----:R1:W2:Y:S02]  /*8e20*/  SYNCS.PHASECHK.TRANS64.TRYWAIT P0, [R0+URZ], R3 ;  /* 0x00000003000075a7 */ /* 0x0022a400080011ff */
[----:B--2---:R-:W-:Y:S05]  /*8e30*/  @!P0 NANOSLEEP.SYNCS 0x989680 ;  /* 0x009896800000895d */ /* 0x004fea0003900000 */
[----:B------:R-:W2:Y:S02]  /*8e40*/  @!P0 SYNCS.PHASECHK.TRANS64 P0, [R0+URZ], R3 ;  /* 0x00000003000085a7 */ /* 0x000ea400080010ff */
[----:B--2---:R-:W-:Y:S05]  /*8e50*/  @!P0 BRA `(.L_x_159) ;  /* 0xfffffffc00f08947 */ /* 0x004fea000383ffff */
[----:B------:R-:W-:Y:S05]  /*8e60*/  BRA `(.L_x_160) ;  /* 0xffffff9c00d07947 */ /* 0x000fea000383ffff */
.L_x_47:
[----:B------:R-:W-:-:S07]  /*8e70*/  MOV R0, UR4 ;  /* 0x0000000400007c02 */ /* 0x000fce0008000f00 */
.L_x_161:
[----:B-1----:R1:W2:Y:S02]  /*8e80*/  SYNCS.PHASECHK.TRANS64.TRYWAIT P0, [R0+URZ], R3 ;  /* 0x00000003000075a7 */ /* 0x0022a400080011ff */
[----:B--2---:R-:W-:Y:S05]  /*8e90*/  @!P0 NANOSLEEP.SYNCS 0x989680 ;  /* 0x009896800000895d */ /* 0x004fea0003900000 */
[----:B------:R-:W2:Y:S02]  /*8ea0*/  @!P0 SYNCS.PHASECHK.TRANS64 P0, [R0+URZ], R3 ;  /* 0x00000003000085a7 */ /* 0x000ea400080010ff */
[----:B--2---:R-:W-:Y:S05]  /*8eb0*/  @!P0 BRA `(.L_x_161) ;  /* 0xfffffffc00f08947 */ /* 0x004fea000383ffff */
[----:B------:R-:W-:Y:S05]  /*8ec0*/  BRA `(.L_x_162) ;  /* 0xffffff9c00dc7947 */ /* 0x000fea000383ffff */
.L_x_48:
[----:B------:R-:W-:-:S07]  /*8ed0*/  MOV R0, UR4 ;  /* 0x0000000400007c02 */ /* 0x000fce0008000f00 */
.L_x_163:
[----:B-1----:R1:W2:Y:S02]  /*8ee0*/  SYNCS.PHASECHK.TRANS64.TRYWAIT P0, [R0+URZ], R3 ;  /* 0x00000003000075a7 */ /* 0x0022a400080011ff */
[----:B--2---:R-:W-:Y:S05]  /*8ef0*/  @!P0 NANOSLEEP.SYNCS 0x989680 ;  /* 0x009896800000895d */ /* 0x004fea0003900000 */
[----:B------:R-:W2:Y:S02]  /*8f00*/  @!P0 SYNCS.PHASECHK.TRANS64 P0, [R0+URZ], R3 ;  /* 0x00000003000085a7 */ /* 0x000ea400080010ff */
[----:B--2---:R-:W-:Y:S05]  /*8f10*/  @!P0 BRA `(.L_x_163) ;  /* 0xfffffffc00f08947 */ /* 0x004fea000383ffff */
[----:B------:R-:W-:Y:S05]  /*8f20*/  BRA `(.L_x_164) ;  /* 0xffffff9c00e87947 */ /* 0x000fea000383ffff */
.L_x_49:
[----:B------:R-:W-:-:S07]  /*8f30*/  MOV R0, UR4 ;  /* 0x0000000400007c02 */ /* 0x000fce0008000f00 */
.L_x_165:
[----:B-1----:R1:W2:Y:S02]  /*8f40*/  SYNCS.PHASECHK.TRANS64.TRYWAIT P0, [R0+URZ], R3 ;  /* 0x00000003000075a7 */ /* 0x0022a400080011ff */
[----:B--2---:R-:W-:Y:S05]  /*8f50*/  @!P0 NANOSLEEP.SYNCS 0x989680 ;  /* 0x009896800000895d */ /* 0x004fea0003900000 */
[----:B------:R-:W2:Y:S02]  /*8f60*/  @!P0 SYNCS.PHASECHK.TRANS64 P0, [R0+URZ], R3 ;  /* 0x00000003000085a7 */ /* 0x000ea400080010ff */
[----:B--2---:R-:W-:Y:S05]  /*8f70*/  @!P0 BRA `(.L_x_165) ;  /* 0xfffffffc00f08947 */ /* 0x004fea000383ffff */
[----:B------:R-:W-:Y:S05]  /*8f80*/  BRA `(.L_x_166) ;  /* 0xffffff9c00f47947 */ /* 0x000fea000383ffff */
.L_x_50:
[----:B------:R-:W-:-:S07]  /*8f90*/  MOV R0, UR4 ;  /* 0x0000000400007c02 */ /* 0x000fce0008000f00 */
.L_x_167:
[----:B-1----:R1:W2:Y:S02]  /*8fa0*/  SYNCS.PHASECHK.TRANS64.TRYWAIT P0, [R0+URZ], R3 ;  /* 0x00000003000075a7 */ /* 0x0022a400080011ff */
[----:B--2---:R-:W-:Y:S05]  /*8fb0*/  @!P0 NANOSLEEP.SYNCS 0x989680 ;  /* 0x009896800000895d */ /* 0x004fea0003900000 */
[----:B------:R-:W2:Y:S02]  /*8fc0*/  @!P0 SYNCS.PHASECHK.TRANS64 P0, [R0+URZ], R3 ;  /* 0x00000003000085a7 */ /* 0x000ea400080010ff */
[----:B--2---:R-:W-:Y:S05]  /*8fd0*/  @!P0 BRA `(.L_x_167) ;  /* 0xfffffffc00f08947 */ /* 0x004fea000383ffff */
[----:B------:R-:W-:Y:S05]  /*8fe0*/  BRA `(.L_x_168) ;  /* 0xffffffa000007947 */ /* 0x000fea000383ffff */
.L_x_51:
[----:B------:R-:W-:-:S07]  /*8ff0*/  MOV R0, UR4 ;  /* 0x0000000400007c02 */ /* 0x000fce0008000f00 */
.L_x_169:
[----:B-1----:R1:W2:Y:S02]  /*9000*/  SYNCS.PHASECHK.TRANS64.TRYWAIT P0, [R0+URZ], R3 ;  /* 0x00000003000075a7 */ /* 0x0022a400080011ff */
[----:B--2---:R-:W-:Y:S05]  /*9010*/  @!P0 NANOSLEEP.SYNCS 0x989680 ;  /* 0x009896800000895d */ /* 0x004fea0003900000 */
[----:B------:R-:W2:Y:S02]  /*9020*/  @!P0 SYNCS.PHASECHK.TRANS64 P0, [R0+URZ], R3 ;  /* 0x00000003000085a7 */ /* 0x000ea400080010ff */
[----:B--2---:R-:W-:Y:S05]  /*9030*/  @!P0 BRA `(.L_x_169) ;  /* 0xfffffffc00f08947 */ /* 0x004fea000383ffff */
[----:B------:R-:W-:Y:S05]  /*9040*/  BRA `(.L_x_170) ;  /* 0xffffffa0000c7947 */ /* 0x000fea000383ffff */
.L_x_52:
[----:B------:R-:W-:-:S07]  /*9050*/  MOV R0, UR4 ;  /* 0x0000000400007c02 */ /* 0x000fce0008000f00 */
.L_x_171:
[----:B-1----:R1:W2:Y:S02]  /*9060*/  SYNCS.PHASECHK.TRANS64.TRYWAIT P0, [R0+URZ], R3 ;  /* 0x00000003000075a7 */ /* 0x0022a400080011ff */
[----:B--2---:R-:W-:Y:S05]  /*9070*/  @!P0 NANOSLEEP.SYNCS 0x989680 ;  /* 0x009896800000895d */ /* 0x004fea0003900000 */
[----:B------:R-:W2:Y:S02]  /*9080*/  @!P0 SYNCS.PHASECHK.TRANS64 P0, [R0+URZ], R3 ;  /* 0x00000003000085a7 */ /* 0x000ea400080010ff */
[----:B--2---:R-:W-:Y:S05]  /*9090*/  @!P0 BRA `(.L_x_171) ;  /* 0xfffffffc00f08947 */ /* 0x004fea000383ffff */
[----:B------:R-:W-:Y:S05]  /*90a0*/  BRA `(.L_x_172) ;  /* 0xffffffa000187947 */ /* 0x000fea000383ffff */
.L_x_53:
[----:B------:R-:W-:-:S07]  /*90b0*/  MOV R0, UR4 ;  /* 0x0000000400007c02 */ /* 0x000fce0008000f00 */
.L_x_173:
[----:B-1----:R1:W2:Y:S02]  /*90c0*/  SYNCS.PHASECHK.TRANS64.TRYWAIT P0, [R0+URZ], R3 ;  /* 0x00000003000075a7 */ /* 0x0022a400080011ff */
[----:B--2---:R-:W-:Y:S05]  /*90d0*/  @!P0 NANOSLEEP.SYNCS 0x989680 ;  /* 0x009896800000895d */ /* 0x004fea0003900000 */
[----:B------:R-:W2:Y:S02]  /*90e0*/  @!P0 SYNCS.PHASECHK.TRANS64 P0, [R0+URZ], R3 ;  /* 0x00000003000085a7 */ /* 0x000ea400080010ff */
[----:B--2---:R-:W-:Y:S05]  /*90f0*/  @!P0 BRA `(.L_x_173) ;  /* 0xfffffffc00f08947 */ /* 0x004fea000383ffff */
[----:B------:R-:W-:Y:S05]  /*9100*/  BRA `(.L_x_174) ;  /* 0xffffffa000247947 */ /* 0x000fea000383ffff */
.L_x_54:
[----:B------:R-:W-:-:S07]  /*9110*/  MOV R0, UR4 ;  /* 0x0000000400007c02 */ /* 0x000fce0008000f00 */
.L_x_175:
[----:B-1----:R1:W2:Y:S02]  /*9120*/  SYNCS.PHASECHK.TRANS64.TRYWAIT P0, [R0+URZ], R3 ;  /* 0x00000003000075a7 */ /* 0x0022a400080011ff */
[----:B--2---:R-:W-:Y:S05]  /*9130*/  @!P0 NANOSLEEP.SYNCS 0x989680 ;  /* 0x009896800000895d */ /* 0x004fea0003900000 */
[----:B------:R-:W2:Y:S02]  /*9140*/  @!P0 SYNCS.PHASECHK.TRANS64 P0, [R0+URZ], R3 ;  /* 0x00000003000085a7 */ /* 0x000ea400080010ff */
[----:B--2---:R-:W-:Y:S05]  /*9150*/  @!P0 BRA `(.L_x_175) ;  /* 0xfffffffc00f08947 */ /* 0x004fea000383ffff */
[----:B------:R-:W-:Y:S05]  /*9160*/  BRA `(.L_x_176) ;  /* 0xffffffa000307947 */ /* 0x000fea000383ffff */
.L_x_55:
[----:B------:R-:W-:-:S07]  /*9170*/  MOV R0, UR4 ;  /* 0x0000000400007c02 */ /* 0x000fce0008000f00 */
.L_x_177:
[----:B-1----:R1:W2:Y:S02]  /*9180*/  SYNCS.PHASECHK.TRANS64.TRYWAIT P0, [R0+URZ], R3 ;  /* 0x00000003000075a7 */ /* 0x0022a400080011ff */
[----:B--2---:R-:W-:Y:S05]  /*9190*/  @!P0 NANOSLEEP.SYNCS 0x989680 ;  /* 0x009896800000895d */ /* 0x004fea0003900000 */
[----:B------:R-:W2:Y:S02]  /*91a0*/  @!P0 SYNCS.PHASECHK.TRANS64 P0, [R0+URZ], R3 ;  /* 0x00000003000085a7 */ /* 0x000ea400080010ff */
[----:B--2---:R-:W-:Y:S05]  /*91b0*/  @!P0 BRA `(.L_x_177) ;  /* 0xfffffffc00f08947 */ /* 0x004fea000383ffff */
[----:B------:R-:W-:Y:S05]  /*91c0*/  BRA `(.L_x_178) ;  /* 0xffffffa0003c7947 */ /* 0x000fea000383ffff */
.L_x_56:
[----:B------:R-:W-:-:S07]  /*91d0*/  MOV R0, UR4 ;  /* 0x0000000400007c02 */ /* 0x000fce0008000f00 */
.L_x_179:
[----:B-1----:R1:W2:Y:S02]  /*91e0*/  SYNCS.PHASECHK.TRANS64.TRYWAIT P0, [R0+URZ], R3 ;  /* 0x00000003000075a7 */ /* 0x0022a400080011ff */
[----:B--2---:R-:W-:Y:S05]  /*91f0*/  @!P0 NANOSLEEP.SYNCS 0x989680 ;  /* 0x009896800000895d */ /* 0x004fea0003900000 */
[----:B------:R-:W2:Y:S02]  /*9200*/  @!P0 SYNCS.PHASECHK.TRANS64 P0, [R0+URZ], R3 ;  /* 0x00000003000085a7 */ /* 0x000ea400080010ff */
[----:B--2---:R-:W-:Y:S05]  /*9210*/  @!P0 BRA `(.L_x_179) ;  /* 0xfffffffc00f08947 */ /* 0x004fea000383ffff */
[----:B------:R-:W-:Y:S05]  /*9220*/  BRA `(.L_x_180) ;  /* 0xffffffa000487947 */ /* 0x000fea000383ffff */
.L_x_57:
[----:B------:R-:W-:-:S07]  /*9230*/  MOV R0, UR4 ;  /* 0x0000000400007c02 */ /* 0x000fce0008000f00 */
.L_x_181:
[----:B-1----:R1:W2:Y:S02]  /*9240*/  SYNCS.PHASECHK.TRANS64.TRYWAIT P0, [R0+URZ], R3 ;  /* 0x00000003000075a7 */ /* 0x0022a400080011ff */
[----:B--2---:R-:W-:Y:S05]  /*9250*/  @!P0 NANOSLEEP.SYNCS 0x989680 ;  /* 0x009896800000895d */ /* 0x004fea0003900000 */
[----:B------:R-:W2:Y:S02]  /*9260*/  @!P0 SYNCS.PHASECHK.TRANS64 P0, [R0+URZ], R3 ;  /* 0x00000003000085a7 */ /* 0x000ea400080010ff */
[----:B--2---:R-:W-:Y:S05]  /*9270*/  @!P0 BRA `(.L_x_181) ;  /* 0xfffffffc00f08947 */ /* 0x004fea000383ffff */
[----:B------:R-:W-:Y:S05]  /*9280*/  BRA `(.L_x_182) ;  /* 0xffffffa000547947 */ /* 0x000fea000383ffff */
.L_x_58:
[----:B------:R-:W-:-:S07]  /*9290*/  MOV R0, UR4 ;  /* 0x0000000400007c02 */ /* 0x000fce0008000f00 */
.L_x_183:
[----:B-1----:R1:W2:Y:S02]  /*92a0*/  SYNCS.PHASECHK.TRANS64.TRYWAIT P0, [R0+URZ], R3 ;  /* 0x00000003000075a7 */ /* 0x0022a400080011ff */
[----:B--2---:R-:W-:Y:S05]  /*92b0*/  @!P0 NANOSLEEP.SYNCS 0x989680 ;  /* 0x009896800000895d */ /* 0x004fea0003900000 */
[----:B------:R-:W2:Y:S02]  /*92c0*/  @!P0 SYNCS.PHASECHK.TRANS64 P0, [R0+URZ], R3 ;  /* 0x00000003000085a7 */ /* 0x000ea400080010ff */
[----:B--2---:R-:W-:Y:S05]  /*92d0*/  @!P0 BRA `(.L_x_183) ;  /* 0xfffffffc00f08947 */ /* 0x004fea000383ffff */
[----:B------:R-:W-:Y:S05]  /*92e0*/  BRA `(.L_x_184) ;  /* 0xffffffa000607947 */ /* 0x000fea000383ffff */
.L_x_59:
[----:B------:R-:W-:-:S07]  /*92f0*/  MOV R0, UR4 ;  /* 0x0000000400007c02 */ /* 0x000fce0008000f00 */
.L_x_185:
[----:B-1----:R1:W2:Y:S02]  /*9300*/  SYNCS.PHASECHK.TRANS64.TRYWAIT P0, [R0+URZ], R3 ;  /* 0x00000003000075a7 */ /* 0x0022a400080011ff */
[----:B--2---:R-:W-:Y:S05]  /*9310*/  @!P0 NANOSLEEP.SYNCS 0x989680 ;  /* 0x009896800000895d */ /* 0x004fea0003900000 */
[----:B------:R-:W2:Y:S02]  /*9320*/  @!P0 SYNCS.PHASECHK.TRANS64 P0, [R0+URZ], R3 ;  /* 0x00000003000085a7 */ /* 0x000ea400080010ff */
[----:B--2---:R-:W-:Y:S05]  /*9330*/  @!P0 BRA `(.L_x_185) ;  /* 0xfffffffc00f08947 */ /* 0x004fea000383ffff */
[----:B------:R-:W-:Y:S05]  /*9340*/  BRA `(.L_x_186) ;  /* 0xffffffa0006c7947 */ /* 0x000fea000383ffff */
.L_x_60:
[----:B------:R-:W-:-:S07]  /*9350*/  MOV R0, UR4 ;  /* 0x0000000400007c02 */ /* 0x000fce0008000f00 */
.L_x_187:
[----:B-1----:R1:W2:Y:S02]  /*9360*/  SYNCS.PHASECHK.TRANS64.TRYWAIT P0, [R0+URZ], R3 ;  /* 0x00000003000075a7 */ /* 0x0022a400080011ff */
[----:B--2---:R-:W-:Y:S05]  /*9370*/  @!P0 NANOSLEEP.SYNCS 0x989680 ;  /* 0x009896800000895d */ /* 0x004fea0003900000 */
[----:B------:R-:W2:Y:S02]  /*9380*/  @!P0 SYNCS.PHASECHK.TRANS64 P0, [R0+URZ], R3 ;  /* 0x00000003000085a7 */ /* 0x000ea400080010ff */
[----:B--2---:R-:W-:Y:S05]  /*9390*/  @!P0 BRA `(.L_x_187) ;  /* 0xfffffffc00f08947 */ /* 0x004fea000383ffff */
[----:B------:R-:W-:Y:S05]  /*93a0*/  BRA `(.L_x_188) ;  /* 0xffffffa000787947 */ /* 0x000fea000383ffff */
.L_x_61:
[----:B------:R-:W-:-:S07]  /*93b0*/  MOV R0, UR4 ;  /* 0x0000000400007c02 */ /* 0x000fce0008000f00 */
.L_x_189:
[----:B-1----:R1:W2:Y:S02]  /*93c0*/  SYNCS.PHASECHK.TRANS64.TRYWAIT P0, [R0+URZ], R3 ;  /* 0x00000003000075a7 */ /* 0x0022a400080011ff */
[----:B--2---:R-:W-:Y:S05]  /*93d0*/  @!P0 NANOSLEEP.SYNCS 0x989680 ;  /* 0x009896800000895d */ /* 0x004fea0003900000 */
[----:B------:R-:W2:Y:S02]  /*93e0*/  @!P0 SYNCS.PHASECHK.TRANS64 P0, [R0+URZ], R3 ;  /* 0x00000003000085a7 */ /* 0x000ea400080010ff */
[----:B--2---:R-:W-:Y:S05]  /*93f0*/  @!P0 BRA `(.L_x_189) ;  /* 0xfffffffc00f08947 */ /* 0x004fea000383ffff */
[----:B------:R-:W-:Y:S05]  /*9400*/  BRA `(.L_x_190) ;  /* 0xffffffa000847947 */ /* 0x000fea000383ffff */
.L_x_62:
[----:B------:R-:W-:-:S07]  /*9410*/  MOV R0, UR4 ;  /* 0x0000000400007c02 */ /* 0x000fce0008000f00 */
.L_x_191:
[----:B-1----:R1:W2:Y:S02]  /*9420*/  SYNCS.PHASECHK.TRANS64.TRYWAIT P0, [R0+URZ], R3 ;  /* 0x00000003000075a7 */ /* 0x0022a400080011ff */
[----:B--2---:R-:W-:Y:S05]  /*9430*/  @!P0 NANOSLEEP.SYNCS 0x989680 ;  /* 0x009896800000895d */ /* 0x004fea0003900000 */
[----:B------:R-:W2:Y:S02]  /*9440*/  @!P0 SYNCS.PHASECHK.TRANS64 P0, [R0+URZ], R3 ;  /* 0x00000003000085a7 */ /* 0x000ea400080010ff */
[----:B--2---:R-:W-:Y:S05]  /*9450*/  @!P0 BRA `(.L_x_191) ;  /* 0xfffffffc00f08947 */ /* 0x004fea000383ffff */
[----:B------:R-:W-:Y:S05]  /*9460*/  BRA `(.L_x_192) ;  /* 0xffffffa000907947 */ /* 0x000fea000383ffff */
.L_x_63:
[----:B------:R-:W-:-:S07]  /*9470*/  MOV R0, UR4 ;  /* 0x0000000400007c02 */ /* 0x000fce0008000f00 */
.L_x_193:
[----:B-1----:R1:W2:Y:S02]  /*9480*/  SYNCS.PHASECHK.TRANS64.TRYWAIT P0, [R0+URZ], R3 ;  /* 0x00000003000075a7 */ /* 0x0022a400080011ff */
[----:B--2---:R-:W-:Y:S05]  /*9490*/  @!P0 NANOSLEEP.SYNCS 0x989680 ;  /* 0x009896800000895d */ /* 0x004fea0003900000 */
[----:B------:R-:W2:Y:S02]  /*94a0*/  @!P0 SYNCS.PHASECHK.TRANS64 P0, [R0+URZ], R3 ;  /* 0x00000003000085a7 */ /* 0x000ea400080010ff */
[----:B--2---:R-:W-:Y:S05]  /*94b0*/  @!P0 BRA `(.L_x_193) ;  /* 0xfffffffc00f08947 */ /* 0x004fea000383ffff */
[----:B------:R-:W-:Y:S05]  /*94c0*/  BRA `(.L_x_194) ;  /* 0xffffffa0009c7947 */ /* 0x000fea000383ffff */
.L_x_64:
[----:B------:R-:W-:-:S07]  /*94d0*/  MOV R0, UR4 ;  /* 0x0000000400007c02 */ /* 0x000fce0008000f00 */
.L_x_195:
[----:B-1----:R1:W2:Y:S02]  /*94e0*/  SYNCS.PHASECHK.TRANS64.TRYWAIT P0, [R0+URZ], R3 ;  /* 0x00000003000075a7 */ /* 0x0022a400080011ff */
[----:B--2---:R-:W-:Y:S05]  /*94f0*/  @!P0 NANOSLEEP.SYNCS 0x989680 ;  /* 0x009896800000895d */ /* 0x004fea0003900000 */
[----:B------:R-:W2:Y:S02]  /*9500*/  @!P0 SYNCS.PHASECHK.TRANS64 P0, [R0+URZ], R3 ;  /* 0x00000003000085a7 */ /* 0x000ea400080010ff */
[----:B--2---:R-:W-:Y:S05]  /*9510*/  @!P0 BRA `(.L_x_195) ;  /* 0xfffffffc00f08947 */ /* 0x004fea000383ffff */
[----:B------:R-:W-:Y:S05]  /*9520*/  BRA `(.L_x_196) ;  /* 0xffffffa000a87947 */ /* 0x000fea000383ffff */
.L_x_65:
[----:B------:R-:W-:-:S07]  /*9530*/  MOV R0, UR4 ;  /* 0x0000000400007c02 */ /* 0x000fce0008000f00 */
.L_x_197:
[----:B-1----:R1:W2:Y:S02]  /*9540*/  SYNCS.PHASECHK.TRANS64.TRYWAIT P0, [R0+URZ], R3 ;  /* 0x00000003000075a7 */ /* 0x0022a400080011ff */
[----:B--2---:R-:W-:Y:S05]  /*9550*/  @!P0 NANOSLEEP.SYNCS 0x989680 ;  /* 0x009896800000895d */ /* 0x004fea0003900000 */
[----:B------:R-:W2:Y:S02]  /*9560*/  @!P0 SYNCS.PHASECHK.TRANS64 P0, [R0+URZ], R3 ;  /* 0x00000003000085a7 */ /* 0x000ea400080010ff */
[----:B--2---:R-:W-:Y:S05]  /*9570*/  @!P0 BRA `(.L_x_197) ;  /* 0xfffffffc00f08947 */ /* 0x004fea000383ffff */
[----:B------:R-:W-:Y:S05]  /*9580*/  BRA `(.L_x_198) ;  /* 0xffffffa000b47947 */ /* 0x000fea000383ffff */
.L_x_66:
[----:B------:R-:W-:-:S07]  /*9590*/  MOV R0, UR4 ;  /* 0x0000000400007c02 */ /* 0x000fce0008000f00 */
.L_x_199:
[----:B-1----:R1:W2:Y:S02]  /*95a0*/  SYNCS.PHASECHK.TRANS64.TRYWAIT P0, [R0+URZ], R3 ;  /* 0x00000003000075a7 */ /* 0x0022a400080011ff */
[----:B--2---:R-:W-:Y:S05]  /*95b0*/  @!P0 NANOSLEEP.SYNCS 0x989680 ;  /* 0x009896800000895d */ /* 0x004fea0003900000 */
[----:B------:R-:W2:Y:S02]  /*95c0*/  @!P0 SYNCS.PHASECHK.TRANS64 P0, [R0+URZ], R3 ;  /* 0x00000003000085a7 */ /* 0x000ea400080010ff */
[----:B--2---:R-:W-:Y:S05]  /*95d0*/  @!P0 BRA `(.L_x_199) ;  /* 0xfffffffc00f08947 */ /* 0x004fea000383ffff */
[----:B------:R-:W-:Y:S05]  /*95e0*/  BRA `(.L_x_200) ;  /* 0xffffffa000c07947 */ /* 0x000fea000383ffff */
.L_x_67:
[----:B------:R-:W-:-:S07]  /*95f0*/  MOV R0, UR4 ;  /* 0x0000000400007c02 */ /* 0x000fce0008000f00 */
.L_x_201:
[----:B-1----:R1:W2:Y:S02]  /*9600*/  SYNCS.PHASECHK.TRANS64.TRYWAIT P0, [R0+URZ], R3 ;  /* 0x00000003000075a7 */ /* 0x0022a400080011ff */
[----:B--2---:R-:W-:Y:S05]  /*9610*/  @!P0 NANOSLEEP.SYNCS 0x989680 ;  /* 0x009896800000895d */ /* 0x004fea0003900000 */
[----:B------:R-:W2:Y:S02]  /*9620*/  @!P0 SYNCS.PHASECHK.TRANS64 P0, [R0+URZ], R3 ;  /* 0x00000003000085a7 */ /* 0x000ea400080010ff */
[----:B--2---:R-:W-:Y:S05]  /*9630*/  @!P0 BRA `(.L_x_201) ;  /* 0xfffffffc00f08947 */ /* 0x004fea000383ffff */
[----:B------:R-:W-:Y:S05]  /*9640*/  BRA `(.L_x_202) ;  /* 0xffffffa000cc7947 */ /* 0x000fea000383ffff */
.L_x_68:
[----:B------:R-:W-:-:S07]  /*9650*/  MOV R0, UR4 ;  /* 0x0000000400007c02 */ /* 0x000fce0008000f00 */
.L_x_203:
[----:B-1----:R1:W2:Y:S02]  /*9660*/  SYNCS.PHASECHK.TRANS64.TRYWAIT P0, [R0+URZ], R3 ;  /* 0x00000003000075a7 */ /* 0x0022a400080011ff */
[----:B--2---:R-:W-:Y:S05]  /*9670*/  @!P0 NANOSLEEP.SYNCS 0x989680 ;  /* 0x009896800000895d */ /* 0x004fea0003900000 */
[----:B------:R-:W2:Y:S02]  /*9680*/  @!P0 SYNCS.PHASECHK.TRANS64 P0, [R0+URZ], R3 ;  /* 0x00000003000085a7 */ /* 0x000ea400080010ff */
[----:B--2---:R-:W-:Y:S05]  /*9690*/  @!P0 BRA `(.L_x_203) ;  /* 0xfffffffc00f08947 */ /* 0x004fea000383ffff */
[----:B------:R-:W-:Y:S05]  /*96a0*/  BRA `(.L_x_204) ;  /* 0xffffffa000d87947 */ /* 0x000fea000383ffff */
.L_x_69:
[----:B------:R-:W-:-:S07]  /*96b0*/  MOV R0, UR4 ;  /* 0x0000000400007c02 */ /* 0x000fce0008000f00 */
.L_x_205:
[----:B-1----:R1:W2:Y:S02]  /*96c0*/  SYNCS.PHASECHK.TRANS64.TRYWAIT P0, [R0+URZ], R3 ;  /* 0x00000003000075a7 */ /* 0x0022a400080011ff */
[----:B--2---:R-:W-:Y:S05]  /*96d0*/  @!P0 NANOSLEEP.SYNCS 0x989680 ;  /* 0x009896800000895d */ /* 0x004fea0003900000 */
[----:B------:R-:W2:Y:S02]  /*96e0*/  @!P0 SYNCS.PHASECHK.TRANS64 P0, [R0+URZ], R3 ;  /* 0x00000003000085a7 */ /* 0x000ea400080010ff */
[----:B--2---:R-:W-:Y:S05]  /*96f0*/  @!P0 BRA `(.L_x_205) ;  /* 0xfffffffc00f08947 */ /* 0x004fea000383ffff */
[----:B------:R-:W-:Y:S05]  /*9700*/  BRA `(.L_x_206) ;  /* 0xffffffa000e47947 */ /* 0x000fea000383ffff */
.L_x_70:
[----:B------:R-:W-:-:S07]  /*9710*/  MOV R0, UR4 ;  /* 0x0000000400007c02 */ /* 0x000fce0008000f00 */
.L_x_207:
[----:B-1----:R1:W2:Y:S02]  /*9720*/  SYNCS.PHASECHK.TRANS64.TRYWAIT P0, [R0+URZ], R3 ;  /* 0x00000003000075a7 */ /* 0x0022a400080011ff */
[----:B--2---:R-:W-:Y:S05]  /*9730*/  @!P0 NANOSLEEP.SYNCS 0x989680 ;  /* 0x009896800000895d */ /* 0x004fea0003900000 */
[----:B------:R-:W2:Y:S02]  /*9740*/  @!P0 SYNCS.PHASECHK.TRANS64 P0, [R0+URZ], R3 ;  /* 0x00000003000085a7 */ /* 0x000ea400080010ff */
[----:B--2---:R-:W-:Y:S05]  /*9750*/  @!P0 BRA `(.L_x_207) ;  /* 0xfffffffc00f08947 */ /* 0x004fea000383ffff */
[----:B------:R-:W-:Y:S05]  /*9760*/  BRA `(.L_x_208) ;  /* 0xffffffa000f07947 */ /* 0x000fea000383ffff */
.L_x_71:
[----:B------:R-:W-:-:S07]  /*9770*/  MOV R0, UR4 ;  /* 0x0000000400007c02 */ /* 0x000fce0008000f00 */
.L_x_209:
[----:B-1----:R1:W2:Y:S02]  /*9780*/  SYNCS.PHASECHK.TRANS64.TRYWAIT P0, [R0+URZ], R3 ;  /* 0x00000003000075a7 */ /* 0x0022a400080011ff */
[----:B--2---:R-:W-:Y:S05]  /*9790*/  @!P0 NANOSLEEP.SYNCS 0x989680 ;  /* 0x009896800000895d */ /* 0x004fea0003900000 */
[----:B------:R-:W2:Y:S02]  /*97a0*/  @!P0 SYNCS.PHASECHK.TRANS64 P0, [R0+URZ], R3 ;  /* 0x00000003000085a7 */ /* 0x000ea400080010ff */
[----:B--2---:R-:W-:Y:S05]  /*97b0*/  @!P0 BRA `(.L_x_209) ;  /* 0xfffffffc00f08947 */ /* 0x004fea000383ffff */
[----:B------:R-:W-:Y:S05]  /*97c0*/  BRA `(.L_x_210) ;  /* 0xffffffa000fc7947 */ /* 0x000fea000383ffff */
.L_x_72:
[----:B------:R-:W-:-:S07]  /*97d0*/  MOV R0, UR4 ;  /* 0x0000000400007c02 */ /* 0x000fce0008000f00 */
.L_x_211:
[----:B-1----:R1:W2:Y:S02]  /*97e0*/  SYNCS.PHASECHK.TRANS64.TRYWAIT P0, [R0+URZ], R3 ;  /* 0x00000003000075a7 */ /* 0x0022a400080011ff */
[----:B--2---:R-:W-:Y:S05]  /*97f0*/  @!P0 NANOSLEEP.SYNCS 0x989680 ;  /* 0x009896800000895d */ /* 0x004fea0003900000 */
[----:B------:R-:W2:Y:S02]  /*9800*/  @!P0 SYNCS.PHASECHK.TRANS64 P0, [R0+URZ], R3 ;  /* 0x00000003000085a7 */ /* 0x000ea400080010ff */
[----:B--2---:R-:W-:Y:S05]  /*9810*/  @!P0 BRA `(.L_x_211) ;  /* 0xfffffffc00f08947 */ /* 0x004fea000383ffff */
[----:B------:R-:W-:Y:S05]  /*9820*/  BRA `(.L_x_212) ;  /* 0xffffffa400087947 */ /* 0x000fea000383ffff */
.L_x_73:
[----:B------:R-:W-:-:S07]  /*9830*/  MOV R0, UR4 ;  /* 0x0000000400007c02 */ /* 0x000fce0008000f00 */
.L_x_213:
[----:B-1----:R1:W2:Y:S02]  /*9840*/  SYNCS.PHASECHK.TRANS64.TRYWAIT P0, [R0+URZ], R3 ;  /* 0x00000003000075a7 */ /* 0x0022a400080011ff */
[----:B--2---:R-:W-:Y:S05]  /*9850*/  @!P0 NANOSLEEP.SYNCS 0x989680 ;  /* 0x009896800000895d */ /* 0x004fea0003900000 */
[----:B------:R-:W2:Y:S02]  /*9860*/  @!P0 SYNCS.PHASECHK.TRANS64 P0, [R0+URZ], R3 ;  /* 0x00000003000085a7 */ /* 0x000ea400080010ff */
[----:B--2---:R-:W-:Y:S05]  /*9870*/  @!P0 BRA `(.L_x_213) ;  /* 0xfffffffc00f08947 */ /* 0x004fea000383ffff */
[----:B------:R-:W-:Y:S05]  /*9880*/  BRA `(.L_x_214) ;  /* 0xffffffa400147947 */ /* 0x000fea000383ffff */
.L_x_74:
[----:B------:R-:W-:-:S07]  /*9890*/  MOV R0, UR4 ;  /* 0x0000000400007c02 */ /* 0x000fce0008000f00 */
.L_x_215:
[----:B-1----:R1:W2:Y:S02]  /*98a0*/  SYNCS.PHASECHK.TRANS64.TRYWAIT P0, [R0+URZ], R3 ;  /* 0x00000003000075a7 */ /* 0x0022a400080011ff */
[----:B--2---:R-:W-:Y:S05]  /*98b0*/  @!P0 NANOSLEEP.SYNCS 0x989680 ;  /* 0x009896800000895d */ /* 0x004fea0003900000 */
[----:B------:R-:W2:Y:S02]  /*98c0*/  @!P0 SYNCS.PHASECHK.TRANS64 P0, [R0+URZ], R3 ;  /* 0x00000003000085a7 */ /* 0x000ea400080010ff */
[----:B--2---:R-:W-:Y:S05]  /*98d0*/  @!P0 BRA `(.L_x_215) ;  /* 0xfffffffc00f08947 */ /* 0x004fea000383ffff */
[----:B------:R-:W-:Y:S05]  /*98e0*/  BRA `(.L_x_216) ;  /* 0xffffffa400207947 */ /* 0x000fea000383ffff */
.L_x_75:
[----:B------:R-:W-:-:S07]  /*98f0*/  MOV R0, UR4 ;  /* 0x0000000400007c02 */ /* 0x000fce0008000f00 */
.L_x_217:
[----:B-1----:R1:W2:Y:S02]  /*9900*/  SYNCS.PHASECHK.TRANS64.TRYWAIT P0, [R0+URZ], R3 ;  /* 0x00000003000075a7 */ /* 0x0022a400080011ff */
[----:B--2---:R-:W-:Y:S05]  /*9910*/  @!P0 NANOSLEEP.SYNCS 0x989680 ;  /* 0x009896800000895d */ /* 0x004fea0003900000 */
[----:B------:R-:W2:Y:S02]  /*9920*/  @!P0 SYNCS.PHASECHK.TRANS64 P0, [R0+URZ], R3 ;  /* 0x00000003000085a7 */ /* 0x000ea400080010ff */
[----:B--2---:R-:W-:Y:S05]  /*9930*/  @!P0 BRA `(.L_x_217) ;  /* 0xfffffffc00f08947 */ /* 0x004fea000383ffff */
[----:B------:R-:W-:Y:S05]  /*9940*/  BRA `(.L_x_218) ;  /* 0xffffffa4002c7947 */ /* 0x000fea000383ffff */
.L_x_76:
[----:B------:R-:W-:-:S07]  /*9950*/  MOV R0, UR4 ;  /* 0x0000000400007c02 */ /* 0x000fce0008000f00 */
.L_x_219:
[----:B-1----:R1:W2:Y:S02]  /*9960*/  SYNCS.PHASECHK.TRANS64.TRYWAIT P0, [R0+URZ], R3 ;  /* 0x00000003000075a7 */ /* 0x0022a400080011ff */
[----:B--2---:R-:W-:Y:S05]  /*9970*/  @!P0 NANOSLEEP.SYNCS 0x989680 ;  /* 0x009896800000895d */ /* 0x004fea0003900000 */
[----:B------:R-:W2:Y:S02]  /*9980*/  @!P0 SYNCS.PHASECHK.TRANS64 P0, [R0+URZ], R3 ;  /* 0x00000003000085a7 */ /* 0x000ea400080010ff */
[----:B--2---:R-:W-:Y:S05]  /*9990*/  @!P0 BRA `(.L_x_219) ;  /* 0xfffffffc00f08947 */ /* 0x004fea000383ffff */
[----:B------:R-:W-:Y:S05]  /*99a0*/  BRA `(.L_x_220) ;  /* 0xffffffa400387947 */ /* 0x000fea000383ffff */
.L_x_77:
[----:B------:R-:W-:-:S07]  /*99b0*/  MOV R0, UR4 ;  /* 0x0000000400007c02 */ /* 0x000fce0008000f00 */
.L_x_221:
[----:B-1----:R1:W2:Y:S02]  /*99c0*/  SYNCS.PHASECHK.TRANS64.TRYWAIT P0, [R0+URZ], R3 ;  /* 0x00000003000075a7 */ /* 0x0022a400080011ff */
[----:B--2---:R-:W-:Y:S05]  /*99d0*/  @!P0 NANOSLEEP.SYNCS 0x989680 ;  /* 0x009896800000895d */ /* 0x004fea0003900000 */
[----:B------:R-:W2:Y:S02]  /*99e0*/  @!P0 SYNCS.PHASECHK.TRANS64 P0, [R0+URZ], R3 ;  /* 0x00000003000085a7 */ /* 0x000ea400080010ff */
[----:B--2---:R-:W-:Y:S05]  /*99f0*/  @!P0 BRA `(.L_x_221) ;  /* 0xfffffffc00f08947 */ /* 0x004fea000383ffff */
[----:B------:R-:W-:Y:S05]  /*9a00*/  BRA `(.L_x_222) ;  /* 0xffffffa400447947 */ /* 0x000fea000383ffff */
.L_x_78:
[----:B------:R-:W-:-:S07]  /*9a10*/  MOV R0, UR4 ;  /* 0x0000000400007c02 */ /* 0x000fce0008000f00 */
.L_x_223:
[----:B-1----:R1:W2:Y:S02]  /*9a20*/  SYNCS.PHASECHK.TRANS64.TRYWAIT P0, [R0+URZ], R3 ;  /* 0x00000003000075a7 */ /* 0x0022a400080011ff */
[----:B--2---:R-:W-:Y:S05]  /*9a30*/  @!P0 NANOSLEEP.SYNCS 0x989680 ;  /* 0x009896800000895d */ /* 0x004fea0003900000 */
[----:B------:R-:W2:Y:S02]  /*9a40*/  @!P0 SYNCS.PHASECHK.TRANS64 P0, [R0+URZ], R3 ;  /* 0x00000003000085a7 */ /* 0x000ea400080010ff */
[----:B--2---:R-:W-:Y:S05]  /*9a50*/  @!P0 BRA `(.L_x_223) ;  /* 0xfffffffc00f08947 */ /* 0x004fea000383ffff */
[----:B------:R-:W-:Y:S05]  /*9a60*/  BRA `(.L_x_224) ;  /* 0xffffffa400507947 */ /* 0x000fea000383ffff */
.L_x_79:
[----:B------:R-:W-:-:S07]  /*9a70*/  MOV R0, UR4 ;  /* 0x0000000400007c02 */ /* 0x000fce0008000f00 */
.L_x_225:
[----:B-1----:R1:W2:Y:S02]  /*9a80*/  SYNCS.PHASECHK.TRANS64.TRYWAIT P0, [R0+URZ], R3 ;  /* 0x00000003000075a7 */ /* 0x0022a400080011ff */
[----:B--2---:R-:W-:Y:S05]  /*9a90*/  @!P0 NANOSLEEP.SYNCS 0x989680 ;  /* 0x009896800000895d */ /* 0x004fea0003900000 */
[----:B------:R-:W2:Y:S02]  /*9aa0*/  @!P0 SYNCS.PHASECHK.TRANS64 P0, [R0+URZ], R3 ;  /* 0x00000003000085a7 */ /* 0x000ea400080010ff */
[----:B--2---:R-:W-:Y:S05]  /*9ab0*/  @!P0 BRA `(.L_x_225) ;  /* 0xfffffffc00f08947 */ /* 0x004fea000383ffff */
[----:B------:R-:W-:Y:S05]  /*9ac0*/  BRA `(.L_x_226) ;  /* 0xffffffa4005c7947 */ /* 0x000fea000383ffff */
.L_x_80:
[----:B------:R-:W-:-:S07]  /*9ad0*/  MOV R0, UR4 ;  /* 0x0000000400007c02 */ /* 0x000fce0008000f00 */
.L_x_227:
[----:B-1----:R1:W2:Y:S02]  /*9ae0*/  SYNCS.PHASECHK.TRANS64.TRYWAIT P0, [R0+URZ], R3 ;  /* 0x00000003000075a7 */ /* 0x0022a400080011ff */
[----:B--2---:R-:W-:Y:S05]  /*9af0*/  @!P0 NANOSLEEP.SYNCS 0x989680 ;  /* 0x009896800000895d */ /* 0x004fea0003900000 */
[----:B------:R-:W2:Y:S02]  /*9b00*/  @!P0 SYNCS.PHASECHK.TRANS64 P0, [R0+URZ], R3 ;  /* 0x00000003000085a7 */ /* 0x000ea400080010ff */
[----:B--2---:R-:W-:Y:S05]  /*9b10*/  @!P0 BRA `(.L_x_227) ;  /* 0xfffffffc00f08947 */ /* 0x004fea000383ffff */
[----:B------:R-:W-:Y:S05]  /*9b20*/  BRA `(.L_x_228) ;  /* 0xffffffa400687947 */ /* 0x000fea000383ffff */
.L_x_81:
[----:B------:R-:W-:-:S07]  /*9b30*/  MOV R0, UR4 ;  /* 0x0000000400007c02 */ /* 0x000fce0008000f00 */
.L_x_229:
[----:B-1----:R1:W2:Y:S02]  /*9b40*/  SYNCS.PHASECHK.TRANS64.TRYWAIT P0, [R0+URZ], R3 ;  /* 0x00000003000075a7 */ /* 0x0022a400080011ff */
[----:B--2---:R-:W-:Y:S05]  /*9b50*/  @!P0 NANOSLEEP.SYNCS 0x989680 ;  /* 0x009896800000895d */ /* 0x004fea0003900000 */
[----:B------:R-:W2:Y:S02]  /*9b60*/  @!P0 SYNCS.PHASECHK.TRANS64 P0, [R0+URZ], R3 ;  /* 0x00000003000085a7 */ /* 0x000ea400080010ff */
[----:B--2---:R-:W-:Y:S05]  /*9b70*/  @!P0 BRA `(.L_x_229) ;  /* 0xfffffffc00f08947 */ /* 0x004fea000383ffff */
[----:B------:R-:W-:Y:S05]  /*9b80*/  BRA `(.L_x_230) ;  /* 0xffffffa400747947 */ /* 0x000fea000383ffff */
.L_x_82:
[----:B------:R-:W-:-:S07]  /*9b90*/  MOV R0, UR4 ;  /* 0x0000000400007c02 */ /* 0x000fce0008000f00 */
.L_x_231:
[----:B-1----:R1:W2:Y:S02]  /*9ba0*/  SYNCS.PHASECHK.TRANS64.TRYWAIT P0, [R0+URZ], R3 ;  /* 0x00000003000075a7 */ /* 0x0022a400080011ff */
[----:B--2---:R-:W-:Y:S05]  /*9bb0*/  @!P0 NANOSLEEP.SYNCS 0x989680 ;  /* 0x009896800000895d */ /* 0x004fea0003900000 */
[----:B------:R-:W2:Y:S02]  /*9bc0*/  @!P0 SYNCS.PHASECHK.TRANS64 P0, [R0+URZ], R3 ;  /* 0x00000003000085a7 */ /* 0x000ea400080010ff */
[----:B--2---:R-:W-:Y:S05]  /*9bd0*/  @!P0 BRA `(.L_x_231) ;  /* 0xfffffffc00f08947 */ /* 0x004fea000383ffff */
[----:B------:R-:W-:Y:S05]  /*9be0*/  BRA `(.L_x_232) ;  /* 0xffffffa400807947 */ /* 0x000fea000383ffff */
.L_x_83:
[----:B------:R-:W-:-:S07]  /*9bf0*/  MOV R0, UR4 ;  /* 0x0000000400007c02 */ /* 0x000fce0008000f00 */
.L_x_233:
[----:B-1----:R1:W2:Y:S02]  /*9c00*/  SYNCS.PHASECHK.TRANS64.TRYWAIT P0, [R0+URZ], R3 ;  /* 0x00000003000075a7 */ /* 0x0022a400080011ff */
[----:B--2---:R-:W-:Y:S05]  /*9c10*/  @!P0 NANOSLEEP.SYNCS 0x989680 ;  /* 0x009896800000895d */ /* 0x004fea0003900000 */
[----:B------:R-:W2:Y:S02]  /*9c20*/  @!P0 SYNCS.PHASECHK.TRANS64 P0, [R0+URZ], R3 ;  /* 0x00000003000085a7 */ /* 0x000ea400080010ff */
[----:B--2---:R-:W-:Y:S05]  /*9c30*/  @!P0 BRA `(.L_x_233) ;  /* 0xfffffffc00f08947 */ /* 0x004fea000383ffff */
[----:B------:R-:W-:Y:S05]  /*9c40*/  BRA `(.L_x_234) ;  /* 0xffffffa4008c7947 */ /* 0x000fea000383ffff */
.L_x_86:
[----:B--2---:R2:W3:Y:S02]  /*9c50*/  SYNCS.PHASECHK.TRANS64.TRYWAIT P0, [R2+URZ+0x310], R4 ;  /* 0x00031004020075a7 */ /* 0x0044e400080011ff */
[----:B---3--:R-:W-:Y:S05]  /*9c60*/  @!P0 NANOSLEEP.SYNCS 0x989680 ;  /* 0x009896800000895d */ /* 0x008fea0003900000 */
[----:B------:R-:W3:Y:S02]  /*9c70*/  @!P0 SYNCS.PHASECHK.TRANS64 P0, [R2+URZ+0x310], R4 ;  /* 0x00031004020085a7 */ /* 0x000ee400080010ff */
[----:B---3--:R-:W-:Y:S05]  /*9c80*/  @!P0 BRA `(.L_x_86) ;  /* 0xfffffffc00f08947 */ /* 0x008fea000383ffff */
[----:B------:R-:W-:Y:S05]  /*9c90*/  BRA `(.L_x_235) ;  /* 0xffffffa400e87947 */ /* 0x000fea000383ffff */
.L_x_87:
[----:B------:R-:W-:-:S07]  /*9ca0*/  MOV R2, UR5 ;  /* 0x0000000500027c02 */ /* 0x000fce0008000f00 */
.L_x_236:
[----:B--2---:R2:W3:Y:S02]  /*9cb0*/  SYNCS.PHASECHK.TRANS64.TRYWAIT P0, [R2+URZ+0x2c0], R5 ;  /* 0x0002c005020075a7 */ /* 0x0044e400080011ff */
[----:B---3--:R-:W-:Y:S05]  /*9cc0*/  @!P0 NANOSLEEP.SYNCS 0x989680 ;  /* 0x009896800000895d */ /* 0x008fea0003900000 */
[----:B------:R-:W3:Y:S02]  /*9cd0*/  @!P0 SYNCS.PHASECHK.TRANS64 P0, [R2+URZ+0x2c0], R5 ;  /* 0x0002c005020085a7 */ /* 0x000ee400080010ff */
[----:B---3--:R-:W-:Y:S05]  /*9ce0*/  @!P0 BRA `(.L_x_236) ;  /* 0xfffffffc00f08947 */ /* 0x008fea000383ffff */
[----:B------:R-:W-:Y:S05]  /*9cf0*/  BRA `(.L_x_237) ;  /* 0xffffffa400f87947 */ /* 0x000fea000383ffff */
.L_x_88:
[----:B--2---:R2:W3:Y:S02]  /*9d00*/  SYNCS.PHASECHK.TRANS64.TRYWAIT P1, [R2+URZ+0x2b0], R4 ;  /* 0x0002b004020075a7 */ /* 0x0044e400080211ff */
[----:B---3--:R-:W-:Y:S05]  /*9d10*/  @!P1 NANOSLEEP.SYNCS 0x989680 ;  /* 0x009896800000995d */ /* 0x008fea0003900000 */
[----:B------:R-:W3:Y:S02]  /*9d20*/  @!P1 SYNCS.PHASECHK.TRANS64 P1, [R2+URZ+0x2b0], R4 ;  /* 0x0002b004020095a7 */ /* 0x000ee400080210ff */
[----:B---3--:R-:W-:Y:S05]  /*9d30*/  @!P1 BRA `(.L_x_88) ;  /* 0xfffffffc00f09947 */ /* 0x008fea000383ffff */
[----:B------:R-:W-:Y:S05]  /*9d40*/  BRA `(.L_x_238) ;  /* 0xffffffa800287947 */ /* 0x000fea000383ffff */
.L_x_91:
[----:B------:R-:W-:-:S07]  /*9d50*/  MOV R0, UR5 ;  /* 0x0000000500007c02 */ /* 0x000fce0008000f00 */
.L_x_239:
[----:B--2---:R2:W3:Y:S02]  /*9d60*/  SYNCS.PHASECHK.TRANS64.TRYWAIT P0, [R0+URZ+0x2c0], R2 ;  /* 0x0002c002000075a7 */ /* 0x0044e400080011ff */
[----:B---3--:R-:W-:Y:S05]  /*9d70*/  @!P0 NANOSLEEP.SYNCS 0x989680 ;  /* 0x009896800000895d */ /* 0x008fea0003900000 */
[----:B------:R-:W3:Y:S02]  /*9d80*/  @!P0 SYNCS.PHASECHK.TRANS64 P0, [R0+URZ+0x2c0], R2 ;  /* 0x0002c002000085a7 */ /* 0x000ee400080010ff */
[----:B---3--:R-:W-:Y:S05]  /*9d90*/  @!P0 BRA `(.L_x_239) ;  /* 0xfffffffc00f08947 */ /* 0x008fea000383ffff */
[----:B------:R-:W-:Y:S05]  /*9da0*/  BRA `(.L_x_90) ;  /* 0xffffffa8007c7947 */ /* 0x000fea000383ffff */
.L_x_100:
[----:B--2---:R-:W-:-:S04]  /*9db0*/  MOV R5, UR4 ;  /* 0x0000000400057c02 */ /* 0x004fc80008000f00 */
[----:B------:R2:W3:Y:S03]  /*9dc0*/  SYNCS.PHASECHK.TRANS64.TRYWAIT P0, [R5+URZ+0x8], R6 ;  /* 0x00000806050075a7 */ /* 0x0004e600080011ff */
[----:B---3--:R-:W-:Y:S05]  /*9dd0*/  @!P0 NANOSLEEP.SYNCS 0x989680 ;  /* 0x009896800000895d */ /* 0x008fea0003900000 */
[----:B------:R-:W3:Y:S02]  /*9de0*/  @!P0 SYNCS.PHASECHK.TRANS64 P0, [R5+URZ+0x8], R6 ;  /* 0x00000806050085a7 */ /* 0x000ee400080010ff */
[----:B---3--:R-:W-:Y:S05]  /*9df0*/  @!P0 BRA `(.L_x_100) ;  /* 0xfffffffc00ec8947 */ /* 0x008fea000383ffff */
[----:B------:R-:W-:Y:S05]  /*9e00*/  BRA `(.L_x_99) ;  /* 0xffffffac00307947 */ /* 0x000fea000383ffff */
.L_x_102:
[----:B------:R-:W-:Y:S01]  /*9e10*/  BSSY B0, `(.L_x_240) ;  /* 0x0000006000007945 */ /* 0x000fe20003800000 */
[----:B------:R-:W-:-:S07]  /*9e20*/  MOV R15, 0xffffffff ;  /* 0xffffffff000f7802 */ /* 0x000fce0000000f00 */
[----:B-12--5:R-:W-:Y:S05]  /*9e30*/  WARPSYNC.COLLECTIVE R15, `(.L_x_241) ;  /* 0x000000000f0c7348 */ /* 0x026fea0003c00000 */
[----:B------:R-:W-:Y:S02]  /*9e40*/  ELECT P6, UR79, PT ;  /* 0x00000000004f782f */ /* 0x000fe400038c0000 */
[----:B------:R-:W-:Y:S01]  /*9e50*/  MOV R14, UR79 ;  /* 0x0000004f000e7c02 */ /* 0x000fe20008000f00 */
[----:B-12--5:R-:W-:Y:S10]  /*9e60*/  ENDCOLLECTIVE ;  /* 0x000000000000791b */ /* 0x026ff40003800000 */
.L_x_241:
[----:B------:R-:W-:Y:S05]  /*9e70*/  BSYNC B0 ;  /* 0x0000000000007941 */ /* 0x000fea0003800000 */
.L_x_240:
[----:B------:R-:W-:Y:S01]  /*9e80*/  PLOP3.LUT P0, PT, P6, PT, PT, 0x80, 0x8 ;  /* 0x000000000008781c */ /* 0x000fe2000370f070 */
[----:B------:R-:W-:-:S12]  /*9e90*/  BRA `(.L_x_242) ;  /* 0xffffffac005c7947 */ /* 0x000fd8000383ffff */
.L_x_104:
[----:B--2---:R-:W-:-:S04]  /*9ea0*/  MOV R0, UR4 ;  /* 0x0000000400007c02 */ /* 0x004fc80008000f00 */
[----:B------:R2:W3:Y:S03]  /*9eb0*/  SYNCS.PHASECHK.TRANS64.TRYWAIT P0, [R0+URZ+0x8], R4 ;  /* 0x00000804000075a7 */ /* 0x0004e600080011ff */
[----:B---3--:R-:W-:Y:S05]  /*9ec0*/  @!P0 NANOSLEEP.SYNCS 0x989680 ;  /* 0x009896800000895d */ /* 0x008fea0003900000 */
[----:B------:R-:W3:Y:S02]  /*9ed0*/  @!P0 SYNCS.PHASECHK.TRANS64 P0, [R0+URZ+0x8], R4 ;  /* 0x00000804000085a7 */ /* 0x000ee400080010ff */
[----:B---3--:R-:W-:Y:S05]  /*9ee0*/  @!P0 BRA `(.L_x_104) ;  /* 0xfffffffc00ec8947 */ /* 0x008fea000383ffff */
[----:B------:R-:W-:Y:S05]  /*9ef0*/  BRA `(.L_x_103) ;  /* 0xffffffac00607947 */ /* 0x000fea000383ffff */
.L_x_105:
[----:B--2---:R2:W3:Y:S02]  /*9f00*/  SYNCS.PHASECHK.TRANS64.TRYWAIT P0, [R0+URZ+0x2b0], R4 ;  /* 0x0002b004000075a7 */ /* 0x0044e400080011ff */
[----:B---3--:R-:W-:Y:S05]  /*9f10*/  @!P0 NANOSLEEP.SYNCS 0x989680 ;  /* 0x009896800000895d */ /* 0x008fea0003900000 */
[----:B------:R-:W3:Y:S02]  /*9f20*/  @!P0 SYNCS.PHASECHK.TRANS64 P0, [R0+URZ+0x2b0], R4 ;  /* 0x0002b004000085a7 */ /* 0x000ee400080010ff */
[----:B---3--:R-:W-:Y:S05]  /*9f30*/  @!P0 BRA `(.L_x_105) ;  /* 0xfffffffc00f08947 */ /* 0x008fea000383ffff */
[----:B------:R-:W-:Y:S05]  /*9f40*/  BRA `(.L_x_243) ;  /* 0xffffffb000347947 */ /* 0x000fea000383ffff */
.L_x_107:
[----:B------:R-:W-:-:S07]  /*9f50*/  MOV R0, UR9 ;  /* 0x0000000900007c02 */ /* 0x000fce0008000f00 */
.L_x_244:
[----:B--2---:R2:W3:Y:S02]  /*9f60*/  SYNCS.PHASECHK.TRANS64.TRYWAIT P0, [R0+URZ+0x2f0], R4 ;  /* 0x0002f004000075a7 */ /* 0x0044e400080011ff */
[----:B---3--:R-:W-:Y:S05]  /*9f70*/  @!P0 NANOSLEEP.SYNCS 0x989680 ;  /* 0x009896800000895d */ /* 0x008fea0003900000 */
[----:B------:R-:W3:Y:S02]  /*9f80*/  @!P0 SYNCS.PHASECHK.TRANS64 P0, [R0+URZ+0x2f0], R4 ;  /* 0x0002f004000085a7 */ /* 0x000ee400080010ff */
[----:B---3--:R-:W-:Y:S05]  /*9f90*/  @!P0 BRA `(.L_x_244) ;  /* 0xfffffffc00f08947 */ /* 0x008fea000383ffff */
[----:B------:R-:W-:Y:S05]  /*9fa0*/  BRA `(.L_x_245) ;  /* 0xffffffb0007c7947 */ /* 0x000fea000383ffff */
.L_x_110:
[----:B------:R-:W-:Y:S07]  /*9fb0*/  MOV R0, UR7 ;  /* 0x0000000700007c02 */ /* 0x000fee0008000f00 */
.L_x_246:
[----:B--2---:R2:W3:Y:S02]  /*9fc0*/  SYNCS.PHASECHK.TRANS64.TRYWAIT P0, [R0+URZ], R4 ;  /* 0x00000004000075a7 */ /* 0x0044e400080011ff */
[----:B---3--:R-:W-:Y:S05]  /*9fd0*/  @!P0 NANOSLEEP.SYNCS 0x989680 ;  /* 0x009896800000895d */ /* 0x008fea0003900000 */
[----:B------:R-:W3:Y:S02]  /*9fe0*/  @!P0 SYNCS.PHASECHK.TRANS64 P0, [R0+URZ], R4 ;  /* 0x00000004000085a7 */ /* 0x000ee400080010ff */
[----:B---3--:R-:W-:Y:S05]  /*9ff0*/  @!P0 BRA `(.L_x_246) ;  /* 0xfffffffc00f08947 */ /* 0x008fea000383ffff */
[----:B------:R-:W-:Y:S05]  /*a000*/  BRA `(.L_x_109) ;  /* 0xffffffb000947947 */ /* 0x000fea000383ffff */
.L_x_114:
[----:B--2---:R-:W-:-:S07]  /*a010*/  MOV R0, UR7 ;  /* 0x0000000700007c02 */ /* 0x004fce0008000f00 */
.L_x_247:
[----:B--2---:R2:W3:Y:S02]  /*a020*/  SYNCS.PHASECHK.TRANS64.TRYWAIT P0, [R0+URZ], R2 ;  /* 0x00000002000075a7 */ /* 0x0044e400080011ff */
[----:B---3--:R-:W-:Y:S05]  /*a030*/  @!P0 NANOSLEEP.SYNCS 0x989680 ;  /* 0x009896800000895d */ /* 0x008fea0003900000 */
[----:B------:R-:W3:Y:S02]  /*a040*/  @!P0 SYNCS.PHASECHK.TRANS64 P0, [R0+URZ], R2 ;  /* 0x00000002000085a7 */ /* 0x000ee400080010ff */
[----:B---3--:R-:W-:Y:S05]  /*a050*/  @!P0 BRA `(.L_x_247) ;  /* 0xfffffffc00f08947 */ /* 0x008fea000383ffff */
[----:B------:R-:W-:Y:S05]  /*a060*/  BRA `(.L_x_248) ;  /* 0xffffffb4004c7947 */ /* 0x000fea000383ffff */
.L_x_115:
[----:B------:R-:W-:-:S07]  /*a070*/  MOV R0, UR7 ;  /* 0x0000000700007c02 */ /* 0x000fce0008000f00 */
.L_x_249:
[----:B-1----:R1:W2:Y:S02]  /*a080*/  SYNCS.PHASECHK.TRANS64.TRYWAIT P0, [R0+URZ], R3 ;  /* 0x00000003000075a7 */ /* 0x0022a400080011ff */
[----:B--2---:R-:W-:Y:S05]  /*a090*/  @!P0 NANOSLEEP.SYNCS 0x989680 ;  /* 0x009896800000895d */ /* 0x004fea0003900000 */
[----:B------:R-:W2:Y:S02]  /*a0a0*/  @!P0 SYNCS.PHASECHK.TRANS64 P0, [R0+URZ], R3 ;  /* 0x00000003000085a7 */ /* 0x000ea400080010ff */
[----:B--2---:R-:W-:Y:S05]  /*a0b0*/  @!P0 BRA `(.L_x_249) ;  /* 0xfffffffc00f08947 */ /* 0x004fea000383ffff */
[----:B------:R-:W-:Y:S05]  /*a0c0*/  BRA `(.L_x_250) ;  /* 0xffffffb400587947 */ /* 0x000fea000383ffff */
.L_x_116:
[----:B------:R-:W-:-:S07]  /*a0d0*/  MOV R0, UR7 ;  /* 0x0000000700007c02 */ /* 0x000fce0008000f00 */
.L_x_251:
[----:B-1----:R1:W2:Y:S02]  /*a0e0*/  SYNCS.PHASECHK.TRANS64.TRYWAIT P0, [R0+URZ], R3 ;  /* 0x00000003000075a7 */ /* 0x0022a400080011ff */
[----:B--2---:R-:W-:Y:S05]  /*a0f0*/  @!P0 NANOSLEEP.SYNCS 0x989680 ;  /* 0x009896800000895d */ /* 0x004fea0003900000 */
[----:B------:R-:W2:Y:S02]  /*a100*/  @!P0 SYNCS.PHASECHK.TRANS64 P0, [R0+URZ], R3 ;  /* 0x00000003000085a7 */ /* 0x000ea400080010ff */
[----:B--2---:R-:W-:Y:S05]  /*a110*/  @!P0 BRA `(.L_x_251) ;  /* 0xfffffffc00f08947 */ /* 0x004fea000383ffff */
[----:B------:R-:W-:Y:S05]  /*a120*/  BRA `(.L_x_252) ;  /* 0xffffffb400647947 */ /* 0x000fea000383ffff */
.L_x_119:
[----:B------:R-:W-:-:S07]  /*a130*/  MOV R0, UR6 ;  /* 0x0000000600007c02 */ /* 0x000fce0008000f00 */
.L_x_253:
[----:B-1----:R1:W2:Y:S02]  /*a140*/  SYNCS.PHASECHK.TRANS64.TRYWAIT P1, [R0+URZ+0x330], R2 ;  /* 0x00033002000075a7 */ /* 0x0022a400080211ff */
[----:B--2---:R-:W-:Y:S05]  /*a150*/  @!P1 NANOSLEEP.SYNCS 0x989680 ;  /* 0x009896800000995d */ /* 0x004fea0003900000 */
[----:B------:R-:W2:Y:S02]  /*a160*/  @!P1 SYNCS.PHASECHK.TRANS64 P1, [R0+URZ+0x330], R2 ;  /* 0x00033002000095a7 */ /* 0x000ea400080210ff */
[----:B--2---:R-:W-:Y:S05]  /*a170*/  @!P1 BRA `(.L_x_253) ;  /* 0xfffffffc00f09947 */ /* 0x004fea000383ffff */
[----:B------:R-:W-:Y:S05]  /*a180*/  BRA `(.L_x_254) ;  /* 0xffffffb400b07947 */ /* 0x000fea000383ffff */
.L_x_124:
[----:B---3--:R3:W4:Y:S02]  /*a190*/  SYNCS.PHASECHK.TRANS64.TRYWAIT P0, [R7+URZ+0x2b0], R0 ;  /* 0x0002b000070075a7 */ /* 0x00872400080011ff */
[----:B----4-:R-:W-:Y:S05]  /*a1a0*/  @!P0 NANOSLEEP.SYNCS 0x989680 ;  /* 0x009896800000895d */ /* 0x010fea0003900000 */
[----:B------:R-:W4:Y:S02]  /*a1b0*/  @!P0 SYNCS.PHASECHK.TRANS64 P0, [R7+URZ+0x2b0], R0 ;  /* 0x0002b000070085a7 */ /* 0x000f2400080010ff */
[----:B----4-:R-:W-:Y:S05]  /*a1c0*/  @!P0 BRA `(.L_x_124) ;  /* 0xfffffffc00f08947 */ /* 0x010fea000383ffff */
[----:B------:R-:W-:Y:S05]  /*a1d0*/  BRA `(.L_x_255) ;  /* 0xffffffb800c87947 */ /* 0x000fea000383ffff */
.L_x_127:
[----:B-1----:R-:W-:Y:S07]  /*a1e0*/  MOV R0, UR19 ;  /* 0x0000001300007c02 */ /* 0x002fee0008000f00 */
.L_x_256:
[----:B-1----:R1:W3:Y:S02]  /*a1f0*/  SYNCS.PHASECHK.TRANS64.TRYWAIT P2, [R0+URZ+0x2a8], R7 ;  /* 0x0002a807000075a7 */ /* 0x0022e400080411ff */
[----:B---3--:R-:W-:Y:S05]  /*a200*/  @!P2 NANOSLEEP.SYNCS 0x989680 ;  /* 0x009896800000a95d */ /* 0x008fea0003900000 */
[----:B------:R-:W3:Y:S02]  /*a210*/  @!P2 SYNCS.PHASECHK.TRANS64 P2, [R0+URZ+0x2a8], R7 ;  /* 0x0002a8070000a5a7 */ /* 0x000ee400080410ff */
[----:B---3--:R-:W-:Y:S05]  /*a220*/  @!P2 BRA `(.L_x_256) ;  /* 0xfffffffc00f0a947 */ /* 0x008fea000383ffff */
[----:B------:R-:W-:Y:S05]  /*a230*/  BRA `(.L_x_126) ;  /* 0xffffffc000107947 */ /* 0x000fea000383ffff */
.L_x_130:
[----:B-1----:R-:W-:Y:S07]  /*a240*/  MOV R0, UR19 ;  /* 0x0000001300007c02 */ /* 0x002fee0008000f00 */
.L_x_257:
[----:B-1----:R1:W3:Y:S02]  /*a250*/  SYNCS.PHASECHK.TRANS64.TRYWAIT P0, [R0+URZ+0x298], R6 ;  /* 0x00029806000075a7 */ /* 0x0022e400080011ff */
[----:B---3--:R-:W-:Y:S05]  /*a260*/  @!P0 NANOSLEEP.SYNCS 0x989680 ;  /* 0x009896800000895d */ /* 0x008fea0003900000 */
[----:B------:R-:W3:Y:S02]  /*a270*/  @!P0 SYNCS.PHASECHK.TRANS64 P0, [R0+URZ+0x298], R6 ;  /* 0x00029806000085a7 */ /* 0x000ee400080010ff */
[----:B---3--:R-:W-:Y:S05]  /*a280*/  @!P0 BRA `(.L_x_257) ;  /* 0xfffffffc00f08947 */ /* 0x008fea000383ffff */
[----:B------:R-:W-:Y:S05]  /*a290*/  BRA `(.L_x_258) ;  /* 0xffffffc0005c7947 */ /* 0x000fea000383ffff */
.L_x_133:
[----:B--2---:R2:W4:Y:S02]  /*a2a0*/  SYNCS.PHASECHK.TRANS64.TRYWAIT P0, [R3+URZ+0x2b0], R0 ;  /* 0x0002b000030075a7 */ /* 0x00452400080011ff */
[----:B----4-:R-:W-:Y:S05]  /*a2b0*/  @!P0 NANOSLEEP.SYNCS 0x989680 ;  /* 0x009896800000895d */ /* 0x010fea0003900000 */
[----:B------:R-:W4:Y:S02]  /*a2c0*/  @!P0 SYNCS.PHASECHK.TRANS64 P0, [R3+URZ+0x2b0], R0 ;  /* 0x0002b000030085a7 */ /* 0x000f2400080010ff */
[----:B----4-:R-:W-:Y:S05]  /*a2d0*/  @!P0 BRA `(.L_x_133) ;  /* 0xfffffffc00f08947 */ /* 0x010fea000383ffff */
[----:B------:R-:W-:Y:S05]  /*a2e0*/  BRA `(.L_x_259) ;  /* 0xffffffc400987947 */ /* 0x000fea000383ffff */
.L_x_144:
[----:B-1----:R-:W-:Y:S04]  /*a2f0*/  MOV R0, UR57 ;  /* 0x0000003900007c02 */ /* 0x002fe80008000f00 */
[----:B------:R1:W2:Y:S03]  /*a300*/  SYNCS.PHASECHK.TRANS64.TRYWAIT P1, [R0+URZ+0x290], R3 ;  /* 0x00029003000075a7 */ /* 0x0002a600080211ff */
[----:B--2---:R-:W-:Y:S05]  /*a310*/  @!P1 NANOSLEEP.SYNCS 0x989680 ;  /* 0x009896800000995d */ /* 0x004fea0003900000 */
[----:B------:R-:W2:Y:S02]  /*a320*/  @!P1 SYNCS.PHASECHK.TRANS64 P1, [R0+URZ+0x290], R3 ;  /* 0x00029003000095a7 */ /* 0x000ea400080210ff */
[----:B--2---:R-:W-:Y:S05]  /*a330*/  @!P1 BRA `(.L_x_144) ;  /* 0xfffffffc00ec9947 */ /* 0x004fea000383ffff */
[----:B------:R-:W-:Y:S05]  /*a340*/  BRA `(.L_x_143) ;  /* 0xffffffd000c47947 */ /* 0x000fea000383ffff */
.L_x_146:
[----:B------:R1:W1:Y:S02]  /*a350*/  SYNCS.PHASECHK.TRANS64.TRYWAIT P1, [R143+URZ+0x2d0], R4 ;  /* 0x0002d0048f0075a7 */ /* 0x00026400080211ff */
[----:B-1----:R-:W-:Y:S05]  /*a360*/  @!P1 NANOSLEEP.SYNCS 0x989680 ;  /* 0x009896800000995d */ /* 0x002fea0003900000 */
[----:B------:R-:W1:Y:S02]  /*a370*/  @!P1 SYNCS.PHASECHK.TRANS64 P1, [R143+URZ+0x2d0], R4 ;  /* 0x0002d0048f0095a7 */ /* 0x000e6400080210ff */
[----:B-1----:R-:W-:Y:S05]  /*a380*/  @!P1 BRA `(.L_x_146) ;  /* 0xfffffffc00f09947 */ /* 0x002fea000383ffff */
[----:B------:R-:W-:Y:S05]  /*a390*/  BRA `(.L_x_145) ;  /* 0xffffffd400087947 */ /* 0x000fea000383ffff */
        .weak           $__internal_0_$__cuda_sm10x_tcgen05_guardrail_trap_col_being_dealloced_not_returned_by_alloc
        .type           $__internal_0_$__cuda_sm10x_tcgen05_guardrail_trap_col_being_dealloced_not_returned_by_alloc,@function
        .size           $__internal_0_$__cuda_sm10x_tcgen05_guardrail_trap_col_being_dealloced_not_returned_by_alloc,($__internal_1_$__cuda_sm10x_tcgen05_guardrail_trap_phase_invalid_during_alloc - $__internal_0_$__cuda_sm10x_tcgen05_guardrail_trap_col_being_dealloced_not_returned_by_alloc)
$__internal_0_$__cuda_sm10x_tcgen05_guardrail_trap_col_being_dealloced_not_returned_by_alloc:
[----:B------:R-:W-:Y:S05]  /*a3a0*/  BPT.TRAP 0x1 ;  /* 0x000000040000795c */ /* 0x000fea0000300000 */
[----:B------:R-:W-:-:S04]  /*a3b0*/  HFMA2 R3, -RZ, RZ, 0, 0 ;  /* 0x00000000ff037431 */ /* 0x000fc800000001ff */
[----:B------:R-:W-:Y:S05]  /*a3c0*/  RET.REL.NODEC R2 `(_ZN7cutlass13device_kernelINS_4gemm6kernel13GemmUniversalIN4cute5tupleIJiiiiEEENS1_10collective13CollectiveMmaINS1_35MainloopSm100TmaUmmaWarpSpecializedILi41ELi2ELi4ENS5_IJNS4_1CILi2EEENSA_ILi4EEENSA_ILi1EEEEEEEENS5_IJNSA_ILi256EEENSA_ILi64EEENSA_ILi32EEEEEENS_12float_e4m3_tENS5_IJlSD_lEEESK_SL_NS4_8TiledMMAINS4_8MMA_AtomIJNS4_10MMA_TraitsINS4_25SM100_MMA_F8F6F4_2x1SM_SSEJSK_SK_fSG_SH_NS4_17integral_constantINS4_4UMMA5MajorELSS_0EEEST_NSQ_INSR_7ScaleInELSU_0EEESV_EEEEEENS4_6LayoutINS5_IJSD_SD_SD_EEENS5_IJNSA_ILi0EEES10_S10_EEEEENS5_IJNS4_10UnderscoreES13_S13_EEEEENS4_28SM100_TMA_2SM_LOAD_MULTICASTENS4_14ComposedLayoutINS4_7SwizzleILi1ELi4ELi3EEENS4_18smem_ptr_flag_bitsILi8EEENSY_INS5_IJNSA_ILi8EEESI_EEENS5_IJSI_SD_EEEEEEEvNS4_8identityENS4_18SM100_TMA_2SM_LOADES1G_vS1H_EENS_8epilogue10collective18CollectiveEpilogueINS1K_23Sm100TmaWarpSpecializedILi1ELi1ELi64ELb0ELb0EEEJNS5_IJNSA_ILi128EEESH_SI_EEENS5_IJNSY_IS1P_SD_EENSY_ISH_SD_EEEEESK_SL_SK_SL_NS1K_6fusion15FusionCallbacksIS1O_NS1U_17LinearCombinationISK_fSK_fLNS_15FloatRoundStyleE2EEES1Q_S1T_JEEENS4_5SM1004TMEM4LOAD26SM100_TMEM_LOAD_32dp32b64xENS4_13SM90_TMA_LOADENS17_INS18_ILi2ELi4ELi3EEES1B_NSY_INS5_IJS1C_SH_EEENS5_IJSH_SD_EEEEEEENS4_39AutoVectorizingCopyWithAssumedAlignmentILi128EEENS4_14SM90_TMA_STOREES29_S2B_S2B_EEEvvEEEEvNT_6ParamsE) ;  /* 0xffffff5c020c7950 */ /* 0x000fea0003c3ffff */
        .weak           $__internal_1_$__cuda_sm10x_tcgen05_guardrail_trap_phase_invalid_during_alloc
        .type           $__internal_1_$__cuda_sm10x_tcgen05_guardrail_trap_phase_invalid_during_alloc,@function
        .size           $__internal_1_$__cuda_sm10x_tcgen05_guardrail_trap_phase_invalid_during_alloc,($__internal_2_$__cuda_sm10x_tcgen05_guardrail_trap_unallocated_columns_being_dealloced - $__internal_1_$__cuda_sm10x_tcgen05_guardrail_trap_phase_invalid_during_alloc)
$__internal_1_$__cuda_sm10x_tcgen05_guardrail_trap_phase_invalid_during_alloc:
[----:B------:R-:W-:Y:S05]  /*a3d0*/  BPT.TRAP 0x1 ;  /* 0x000000040000795c */ /* 0x000fea0000300000 */
[----:B------:R-:W-:-:S04]  /*a3e0*/  MOV R5, 0x0 ;  /* 0x0000000000057802 */ /* 0x000fc80000000f00 */
[----:B------:R-:W-:Y:S05]  /*a3f0*/  RET.REL.NODEC R4 `(_ZN7cutlass13device_kernelINS_4gemm6kernel13GemmUniversalIN4cute5tupleIJiiiiEEENS1_10collective13CollectiveMmaINS1_35MainloopSm100TmaUmmaWarpSpecializedILi41ELi2ELi4ENS5_IJNS4_1CILi2EEENSA_ILi4EEENSA_ILi1EEEEEEEENS5_IJNSA_ILi256EEENSA_ILi64EEENSA_ILi32EEEEEENS_12float_e4m3_tENS5_IJlSD_lEEESK_SL_NS4_8TiledMMAINS4_8MMA_AtomIJNS4_10MMA_TraitsINS4_25SM100_MMA_F8F6F4_2x1SM_SSEJSK_SK_fSG_SH_NS4_17integral_constantINS4_4UMMA5MajorELSS_0EEEST_NSQ_INSR_7ScaleInELSU_0EEESV_EEEEEENS4_6LayoutINS5_IJSD_SD_SD_EEENS5_IJNSA_ILi0EEES10_S10_EEEEENS5_IJNS4_10UnderscoreES13_S13_EEEEENS4_28SM100_TMA_2SM_LOAD_MULTICASTENS4_14ComposedLayoutINS4_7SwizzleILi1ELi4ELi3EEENS4_18smem_ptr_flag_bitsILi8EEENSY_INS5_IJNSA_ILi8EEESI_EEENS5_IJSI_SD_EEEEEEEvNS4_8identityENS4_18SM100_TMA_2SM_LOADES1G_vS1H_EENS_8epilogue10collective18CollectiveEpilogueINS1K_23Sm100TmaWarpSpecializedILi1ELi1ELi64ELb0ELb0EEEJNS5_IJNSA_ILi128EEESH_SI_EEENS5_IJNSY_IS1P_SD_EENSY_ISH_SD_EEEEESK_SL_SK_SL_NS1K_6fusion15FusionCallbacksIS1O_NS1U_17LinearCombinationISK_fSK_fLNS_15FloatRoundStyleE2EEES1Q_S1T_JEEENS4_5SM1004TMEM4LOAD26SM100_TMEM_LOAD_32dp32b64xENS4_13SM90_TMA_LOADENS17_INS18_ILi2ELi4ELi3EEES1B_NSY_INS5_IJS1C_SH_EEENS5_IJSH_SD_EEEEEEENS4_39AutoVectorizingCopyWithAssumedAlignmentILi128EEENS4_14SM90_TMA_STOREES29_S2B_S2B_EEEvvEEEEvNT_6ParamsE) ;  /* 0xffffff5c04007950 */ /* 0x000fea0003c3ffff */
        .weak           $__internal_2_$__cuda_sm10x_tcgen05_guardrail_trap_unallocated_columns_being_dealloced
        .type           $__internal_2_$__cuda_sm10x_tcgen05_guardrail_trap_unallocated_columns_being_dealloced,@function
        .size           $__internal_2_$__cuda_sm10x_tcgen05_guardrail_trap_unallocated_columns_being_dealloced,(.L_x_261 - $__internal_2_$__cuda_sm10x_tcgen05_guardrail_trap_unallocated_columns_being_dealloced)
$__internal_2_$__cuda_sm10x_tcgen05_guardrail_trap_unallocated_columns_being_dealloced:
[----:B------:R-:W-:Y:S05]  /*a400*/  BPT.TRAP 0x1 ;  /* 0x000000040000795c */ /* 0x000fea0000300000 */
[----:B------:R-:W-:-:S04]  /*a410*/  HFMA2 R3, -RZ, RZ, 0, 0 ;  /* 0x00000000ff037431 */ /* 0x000fc800000001ff */
[----:B------:R-:W-:Y:S05]  /*a420*/  RET.REL.NODEC R2 `(_ZN7cutlass13device_kernelINS_4gemm6kernel13GemmUniversalIN4cute5tupleIJiiiiEEENS1_10collective13CollectiveMmaINS1_35MainloopSm100TmaUmmaWarpSpecializedILi41ELi2ELi4ENS5_IJNS4_1CILi2EEENSA_ILi4EEENSA_ILi1EEEEEEEENS5_IJNSA_ILi256EEENSA_ILi64EEENSA_ILi32EEEEEENS_12float_e4m3_tENS5_IJlSD_lEEESK_SL_NS4_8TiledMMAINS4_8MMA_AtomIJNS4_10MMA_TraitsINS4_25SM100_MMA_F8F6F4_2x1SM_SSEJSK_SK_fSG_SH_NS4_17integral_constantINS4_4UMMA5MajorELSS_0EEEST_NSQ_INSR_7ScaleInELSU_0EEESV_EEEEEENS4_6LayoutINS5_IJSD_SD_SD_EEENS5_IJNSA_ILi0EEES10_S10_EEEEENS5_IJNS4_10UnderscoreES13_S13_EEEEENS4_28SM100_TMA_2SM_LOAD_MULTICASTENS4_14ComposedLayoutINS4_7SwizzleILi1ELi4ELi3EEENS4_18smem_ptr_flag_bitsILi8EEENSY_INS5_IJNSA_ILi8EEESI_EEENS5_IJSI_SD_EEEEEEEvNS4_8identityENS4_18SM100_TMA_2SM_LOADES1G_vS1H_EENS_8epilogue10collective18CollectiveEpilogueINS1K_23Sm100TmaWarpSpecializedILi1ELi1ELi64ELb0ELb0EEEJNS5_IJNSA_ILi128EEESH_SI_EEENS5_IJNSY_IS1P_SD_EENSY_ISH_SD_EEEEESK_SL_SK_SL_NS1K_6fusion15FusionCallbacksIS1O_NS1U_17LinearCombinationISK_fSK_fLNS_15FloatRoundStyleE2EEES1Q_S1T_JEEENS4_5SM1004TMEM4LOAD26SM100_TMEM_LOAD_32dp32b64xENS4_13SM90_TMA_LOADENS17_INS18_ILi2ELi4ELi3EEES1B_NSY_INS5_IJS1C_SH_EEENS5_IJSH_SD_EEEEEEENS4_39AutoVectorizingCopyWithAssumedAlignmentILi128EEENS4_14SM90_TMA_STOREES29_S2B_S2B_EEEvvEEEEvNT_6ParamsE) ;  /* 0xffffff5802f47950 */ /* 0x000fea0003c3ffff */
.L_x_260:
[----:B------:R-:W-:-:S00]  /*a430*/  BRA `(.L_x_260) ;  /* 0xfffffffc00fc7947 */ /* 0x000fc0000383ffff */
[----:B------:R-:W-:-:S00]  /*a440*/  NOP ;  /* 0x0000000000007918 */ /* 0x000fc00000000000 */
        /* <DEDUP_REMOVED lines=11> */
.L_x_261:


//--------------------- .nv.global.init           --------------------------
	.section	.nv.global.init,"aw",@progbits
.nv.global.init:
	.type		$str$27,@object
	.size		$str$27,($str$28 - $str$27)
$str$27:
        /*0000*/ 	.byte	0x28, 0x61, 0x64, 0x64, 0x72, 0x65, 0x73, 0x73, 0x20, 0x26, 0x20, 0x6d, 0x61, 0x73, 0x6b, 0x29
        /*0010*/ 	.byte	0x20, 0x3d, 0x3d, 0x20, 0x30, 0x00
	.type		$str$28,@object
	.size		$str$28,($str$26 - $str$28)
$str$28:
        /*0016*/ 	.byte	0x2f, 0x74, 0x6d, 0x70, 0x2f, 0x63, 0x75, 0x74, 0x6c, 0x61, 0x73, 0x73, 0x5f, 0x73, 0x77, 0x65
        /*0026*/ 	.byte	0x65, 0x70, 0x5f, 0x73, 0x72, 0x63, 0x2f, 0x69, 0x6e, 0x63, 0x6c, 0x75, 0x64, 0x65, 0x2f, 0x63
        /*0036*/ 	.byte	0x75, 0x74, 0x65, 0x2f, 0x70, 0x6f, 0x69, 0x6e, 0x74, 0x65, 0x72, 0x5f, 0x66, 0x6c, 0x61, 0x67
        /*0046*/ 	.byte	0x67, 0x65, 0x64, 0x2e, 0x68, 0x70, 0x70, 0x00
	.type		$str$26,@object
	.size		$str$26,($str$25 - $str$26)
$str$26:
        /*004e*/ 	.byte	0x2f, 0x74, 0x6d, 0x70, 0x2f, 0x63, 0x75, 0x74, 0x6c, 0x61, 0x73, 0x73, 0x5f, 0x73, 0x77, 0x65
        /*005e*/ 	.byte	0x65, 0x70, 0x5f, 0x73, 0x72, 0x63, 0x2f, 0x69, 0x6e, 0x63, 0x6c, 0x75, 0x64, 0x65, 0x2f, 0x63
        /*006e*/ 	.byte	0x75, 0x74, 0x65, 0x2f, 0x61, 0x74, 0x6f, 0x6d, 0x2f, 0x63, 0x6f, 0x70, 0x79, 0x5f, 0x74, 0x72
        /*007e*/ 	.byte	0x61, 0x69, 0x74, 0x73, 0x5f, 0x73, 0x6d, 0x31, 0x30, 0x30, 0x2e, 0x68, 0x70, 0x70, 0x00
	.type		$str$25,@object
	.size		$str$25,(__unnamed_1 - $str$25)
$str$25:
        /*008d*/ 	.byte	0x28, 0x28, 0x75, 0x69, 0x6e, 0x74, 0x33, 0x32, 0x5f, 0x74, 0x28, 0x74, 0x68, 0x72, 0x65, 0x61
        /*009d*/ 	.byte	0x64, 0x49, 0x64, 0x78, 0x2e, 0x78, 0x29, 0x20, 0x2f, 0x20, 0x33, 0x32, 0x29, 0x20, 0x25, 0x20
        /*00ad*/ 	.byte	0x34, 0x29, 0x20, 0x3d, 0x3d, 0x20, 0x28, 0x28, 0x28, 0x74, 0x6d, 0x65, 0x6d, 0x5f, 0x61, 0x64
        /*00bd*/ 	.byte	0x64, 0x72, 0x20, 0x3e, 0x3e, 0x20, 0x31, 0x36, 0x29, 0x20, 0x2f, 0x20, 0x33, 0x32, 0x29, 0x20
        /*00cd*/ 	.byte	0x25, 0x20, 0x34, 0x29, 0x00
	.type		__unnamed_1,@object
	.size		__unnamed_1,(__unnamed_2 - __unnamed_1)
__unnamed_1:
        /*00d2*/ 	.byte	0x61, 0x75, 0x74, 0x6f, 0x20, 0x63, 0x75, 0x74, 0x65, 0x3a, 0x3a, 0x61, 0x73, 0x5f, 0x70, 0x6f
        /* <DEDUP_REMOVED lines=24> */
        /*0262*/ 	.byte	0x43, 0x3c, 0x38, 0x31, 0x39, 0x32, 0x3e, 0x3e, 0x3e, 0x3e, 0x5d, 0x00
	.type		__unnamed_2,@object
	.size		__unnamed_2,(.L_2 - __unnamed_2)
__unnamed_2:
        /* <DEDUP_REMOVED lines=42> */
        /*050e*/ 	.byte	0x3e, 0x3e, 0x3e, 0x3e, 0x5d, 0x00
.L_2:


//--------------------- .nv.shared._ZN7cutlass13device_kernelINS_4gemm6kernel13GemmUniversalIN4cute5tupleIJiiiiEEENS1_10collective13CollectiveMmaINS1_35MainloopSm100TmaUmmaWarpSpecializedILi41ELi2ELi4ENS5_IJNS4_1CILi2EEENSA_ILi4EEENSA_ILi1EEEEEEEENS5_IJNSA_ILi256EEENSA_ILi64EEENSA_ILi32EEEEEENS_12float_e4m3_tENS5_IJlSD_lEEESK_SL_NS4_8TiledMMAINS4_8MMA_AtomIJNS4_10MMA_TraitsINS4_25SM100_MMA_F8F6F4_2x1SM_SSEJSK_SK_fSG_SH_NS4_17integral_constantINS4_4UMMA5MajorELSS_0EEEST_NSQ_INSR_7ScaleInELSU_0EEESV_EEEEEENS4_6LayoutINS5_IJSD_SD_SD_EEENS5_IJNSA_ILi0EEES10_S10_EEEEENS5_IJNS4_10UnderscoreES13_S13_EEEEENS4_28SM100_TMA_2SM_LOAD_MULTICASTENS4_14ComposedLayoutINS4_7SwizzleILi1ELi4ELi3EEENS4_18smem_ptr_flag_bitsILi8EEENSY_INS5_IJNSA_ILi8EEESI_EEENS5_IJSI_SD_EEEEEEEvNS4_8identityENS4_18SM100_TMA_2SM_LOADES1G_vS1H_EENS_8epilogue10collective18CollectiveEpilogueINS1K_23Sm100TmaWarpSpecializedILi1ELi1ELi64ELb0ELb0EEEJNS5_IJNSA_ILi128EEESH_SI_EEENS5_IJNSY_IS1P_SD_EENSY_ISH_SD_EEEEESK_SL_SK_SL_NS1K_6fusion15FusionCallbacksIS1O_NS1U_17LinearCombinationISK_fSK_fLNS_15FloatRoundStyleE2EEES1Q_S1T_JEEENS4_5SM1004TMEM4LOAD26SM100_TMEM_LOAD_32dp32b64xENS4_13SM90_TMA_LOADENS17_INS18_ILi2ELi4ELi3EEES1B_NSY_INS5_IJS1C_SH_EEENS5_IJSH_SD_EEEEEEENS4_39AutoVectorizingCopyWithAssumedAlignmentILi128EEENS4_14SM90_TMA_STOREES29_S2B_S2B_EEEvvEEEEvNT_6ParamsE --------------------------
	.section	.nv.shared._ZN7cutlass13device_kernelINS_4gemm6kernel13GemmUniversalIN4cute5tupleIJiiiiEEENS1_10collective13CollectiveMmaINS1_35MainloopSm100TmaUmmaWarpSpecializedILi41ELi2ELi4ENS5_IJNS4_1CILi2EEENSA_ILi4EEENSA_ILi1EEEEEEEENS5_IJNSA_ILi256EEENSA_ILi64EEENSA_ILi32EEEEEENS_12float_e4m3_tENS5_IJlSD_lEEESK_SL_NS4_8TiledMMAINS4_8MMA_AtomIJNS4_10MMA_TraitsINS4_25SM100_MMA_F8F6F4_2x1SM_SSEJSK_SK_fSG_SH_NS4_17integral_constantINS4_4UMMA5MajorELSS_0EEEST_NSQ_INSR_7ScaleInELSU_0EEESV_EEEEEENS4_6LayoutINS5_IJSD_SD_SD_EEENS5_IJNSA_ILi0EEES10_S10_EEEEENS5_IJNS4_10UnderscoreES13_S13_EEEEENS4_28SM100_TMA_2SM_LOAD_MULTICASTENS4_14ComposedLayoutINS4_7SwizzleILi1ELi4ELi3EEENS4_18smem_ptr_flag_bitsILi8EEENSY_INS5_IJNSA_ILi8EEESI_EEENS5_IJSI_SD_EEEEEEEvNS4_8identityENS4_18SM100_TMA_2SM_LOADES1G_vS1H_EENS_8epilogue10collective18CollectiveEpilogueINS1K_23Sm100TmaWarpSpecializedILi1ELi1ELi64ELb0ELb0EEEJNS5_IJNSA_ILi128EEESH_SI_EEENS5_IJNSY_IS1P_SD_EENSY_ISH_SD_EEEEESK_SL_SK_SL_NS1K_6fusion15FusionCallbacksIS1O_NS1U_17LinearCombinationISK_fSK_fLNS_15FloatRoundStyleE2EEES1Q_S1T_JEEENS4_5SM1004TMEM4LOAD26SM100_TMEM_LOAD_32dp32b64xENS4_13SM90_TMA_LOADENS17_INS18_ILi2ELi4ELi3EEES1B_NSY_INS5_IJS1C_SH_EEENS5_IJSH_SD_EEEEEEENS4_39AutoVectorizingCopyWithAssumedAlignmentILi128EEENS4_14SM90_TMA_STOREES29_S2B_S2B_EEEvvEEEEvNT_6ParamsE,"aw",@nobits
	.sectionflags	@""
	.align	16
	.zero		1024


//--------------------- .nv.shared.reserved.0     --------------------------
	.section	.nv.shared.reserved.0,"aw",@nobits
	.weak		__nv_reservedSMEM_offset_0_alias
	.size		__nv_reservedSMEM_offset_0_alias, 0, 64
	.other		__nv_reservedSMEM_offset_0_alias,@"STO_CUDA_RESERVED_SHARED STV_DEFAULT"
__nv_reservedSMEM_offset_0_alias:
	.zero		0
.nv.shared.reserved.0:
	.zero		64
	.weak		__nv_reservedSMEM_tcgen05_partition
	.type		__nv_reservedSMEM_tcgen05_partition,@object
	.size		__nv_reservedSMEM_tcgen05_partition,(.L_0 - __nv_reservedSMEM_tcgen05_partition)
__nv_reservedSMEM_tcgen05_partition:
	.zero		32
.L_0:


//--------------------- .nv.global                --------------------------
	.section	.nv.global,"aw",@nobits
.nv.global:
	.type		_ZN40_INTERNAL_711fe038_4_k_cu_4f3a1b3e_330764cute1_E,@object
	.size		_ZN40_INTERNAL_711fe038_4_k_cu_4f3a1b3e_330764cute1_E,(_ZN40_INTERNAL_711fe038_4_k_cu_4f3a1b3e_330764cuda3std3__45__cpo6cbeginE - _ZN40_INTERNAL_711fe038_4_k_cu_4f3a1b3e_330764cute1_E)
_ZN40_INTERNAL_711fe038_4_k_cu_4f3a1b3e_330764cute1_E:
	.zero		1
	.type		_ZN40_INTERNAL_711fe038_4_k_cu_4f3a1b3e_330764cuda3std3__45__cpo6cbeginE,@object
	.size		_ZN40_INTERNAL_711fe038_4_k_cu_4f3a1b3e_330764cuda3std3__45__cpo6cbeginE,(_ZN40_INTERNAL_711fe038_4_k_cu_4f3a1b3e_330764cuda3std3__48in_placeE - _ZN40_INTERNAL_711fe038_4_k_cu_4f3a1b3e_330764cuda3std3__45__cpo6cbeginE)
_ZN40_INTERNAL_711fe038_4_k_cu_4f3a1b3e_330764cuda3std3__45__cpo6cbeginE:
	.zero		1
	.type		_ZN40_INTERNAL_711fe038_4_k_cu_4f3a1b3e_330764cuda3std3__48in_placeE,@object
	.size		_ZN40_INTERNAL_711fe038_4_k_cu_4f3a1b3e_330764cuda3std3__48in_placeE,(_ZN40_INTERNAL_711fe038_4_k_cu_4f3a1b3e_330764cuda3std6ranges3__45__cpo9iter_moveE - _ZN40_INTERNAL_711fe038_4_k_cu_4f3a1b3e_330764cuda3std3__48in_placeE)
_ZN40_INTERNAL_711fe038_4_k_cu_4f3a1b3e_330764cuda3std3__48in_placeE:
	.zero		1
	.type		_ZN40_INTERNAL_711fe038_4_k_cu_4f3a1b3e_330764cuda3std6ranges3__45__cpo9iter_moveE,@object
	.size		_ZN40_INTERNAL_711fe038_4_k_cu_4f3a1b3e_330764cuda3std6ranges3__45__cpo9iter_moveE,(_ZN40_INTERNAL_711fe038_4_k_cu_4f3a1b3e_330764cuda3std3__45__cpo5beginE - _ZN40_INTERNAL_711fe038_4_k_cu_4f3a1b3e_330764cuda3std6ranges3__45__cpo9iter_moveE)
_ZN40_INTERNAL_711fe038_4_k_cu_4f3a1b3e_330764cuda3std6ranges3__45__cpo9iter_moveE:
	.zero		1
	.type		_ZN40_INTERNAL_711fe038_4_k_cu_4f3a1b3e_330764cuda3std3__45__cpo5beginE,@object
	.size		_ZN40_INTERNAL_711fe038_4_k_cu_4f3a1b3e_330764cuda3std3__45__cpo5beginE,(_ZN40_INTERNAL_711fe038_4_k_cu_4f3a1b3e_330764cuda3std3__442_GLOBAL__N__711fe038_4_k_cu_4f3a1b3e_330766ignoreE - _ZN40_INTERNAL_711fe038_4_k_cu_4f3a1b3e_330764cuda3std3__45__cpo5beginE)
_ZN40_INTERNAL_711fe038_4_k_cu_4f3a1b3e_330764cuda3std3__45__cpo5beginE:
	.zero		1
	.type		_ZN40_INTERNAL_711fe038_4_k_cu_4f3a1b3e_330764cuda3std3__442_GLOBAL__N__711fe038_4_k_cu_4f3a1b3e_330766ignoreE,@object
	.size		_ZN40_INTERNAL_711fe038_4_k_cu_4f3a1b3e_330764cuda3std3__442_GLOBAL__N__711fe038_4_k_cu_4f3a1b3e_330766ignoreE,(_ZN40_INTERNAL_711fe038_4_k_cu_4f3a1b3e_330764cute7productE - _ZN40_INTERNAL_711fe038_4_k_cu_4f3a1b3e_330764cuda3std3__442_GLOBAL__N__711fe038_4_k_cu_4f3a1b3e_330766ignoreE)
_ZN40_INTERNAL_711fe038_4_k_cu_4f3a1b3e_330764cuda3std3__442_GLOBAL__N__711fe038_4_k_cu_4f3a1b3e_330766ignoreE:
	.zero		1
	.type		_ZN40_INTERNAL_711fe038_4_k_cu_4f3a1b3e_330764cute7productE,@object
	.size		_ZN40_INTERNAL_711fe038_4_k_cu_4f3a1b3e_330764cute7productE,(_ZN40_INTERNAL_711fe038_4_k_cu_4f3a1b3e_330764cuda3std3__45__cpo3endE - _ZN40_INTERNAL_711fe038_4_k_cu_4f3a1b3e_330764cute7productE)
_ZN40_INTERNAL_711fe038_4_k_cu_4f3a1b3e_330764cute7productE:
	.zero		1
	.type		_ZN40_INTERNAL_711fe038_4_k_cu_4f3a1b3e_330764cuda3std3__45__cpo3endE,@object
	.size		_ZN40_INTERNAL_711fe038_4_k_cu_4f3a1b3e_330764cuda3std3__45__cpo3endE,(_ZN40_INTERNAL_711fe038_4_k_cu_4f3a1b3e_330764cuda3std3__419piecewise_constructE - _ZN40_INTERNAL_711fe038_4_k_cu_4f3a1b3e_330764cuda3std3__45__cpo3endE)
_ZN40_INTERNAL_711fe038_4_k_cu_4f3a1b3e_330764cuda3std3__45__cpo3endE:
	.zero		1
	.type		_ZN40_INTERNAL_711fe038_4_k_cu_4f3a1b3e_330764cuda3std3__419piecewise_constructE,@object
	.size		_ZN40_INTERNAL_711fe038_4_k_cu_4f3a1b3e_330764cuda3std3__419piecewise_constructE,(_ZN40_INTERNAL_711fe038_4_k_cu_4f3a1b3e_330764cuda3std3__45__cpo4cendE - _ZN40_INTERNAL_711fe038_4_k_cu_4f3a1b3e_330764cuda3std3__419piecewise_constructE)
_ZN40_INTERNAL_711fe038_4_k_cu_4f3a1b3e_330764cuda3std3__419piecewise_constructE:
	.zero		1
	.type		_ZN40_INTERNAL_711fe038_4_k_cu_4f3a1b3e_330764cuda3std3__45__cpo4cendE,@object
	.size		_ZN40_INTERNAL_711fe038_4_k_cu_4f3a1b3e_330764cuda3std3__45__cpo4cendE,(_ZN40_INTERNAL_711fe038_4_k_cu_4f3a1b3e_330764cuda3std6ranges3__45__cpo4swapE - _ZN40_INTERNAL_711fe038_4_k_cu_4f3a1b3e_330764cuda3std3__45__cpo4cendE)
_ZN40_INTERNAL_711fe038_4_k_cu_4f3a1b3e_330764cuda3std3__45__cpo4cendE:
	.zero		1
	.type		_ZN40_INTERNAL_711fe038_4_k_cu_4f3a1b3e_330764cuda3std6ranges3__45__cpo4swapE,@object
	.size		_ZN40_INTERNAL_711fe038_4_k_cu_4f3a1b3e_330764cuda3std6ranges3__45__cpo4swapE,(.L_10 - _ZN40_INTERNAL_711fe038_4_k_cu_4f3a1b3e_330764cuda3std6ranges3__45__cpo4swapE)
_ZN40_INTERNAL_711fe038_4_k_cu_4f3a1b3e_330764cuda3std6ranges3__45__cpo4swapE:
	.zero		1
.L_10:


//--------------------- .nv.constant0._ZN7cutlass13device_kernelINS_4gemm6kernel13GemmUniversalIN4cute5tupleIJiiiiEEENS1_10collective13CollectiveMmaINS1_35MainloopSm100TmaUmmaWarpSpecializedILi41ELi2ELi4ENS5_IJNS4_1CILi2EEENSA_ILi4EEENSA_ILi1EEEEEEEENS5_IJNSA_ILi256EEENSA_ILi64EEENSA_ILi32EEEEEENS_12float_e4m3_tENS5_IJlSD_lEEESK_SL_NS4_8TiledMMAINS4_8MMA_AtomIJNS4_10MMA_TraitsINS4_25SM100_MMA_F8F6F4_2x1SM_SSEJSK_SK_fSG_SH_NS4_17integral_constantINS4_4UMMA5MajorELSS_0EEEST_NSQ_INSR_7ScaleInELSU_0EEESV_EEEEEENS4_6LayoutINS5_IJSD_SD_SD_EEENS5_IJNSA_ILi0EEES10_S10_EEEEENS5_IJNS4_10UnderscoreES13_S13_EEEEENS4_28SM100_TMA_2SM_LOAD_MULTICASTENS4_14ComposedLayoutINS4_7SwizzleILi1ELi4ELi3EEENS4_18smem_ptr_flag_bitsILi8EEENSY_INS5_IJNSA_ILi8EEESI_EEENS5_IJSI_SD_EEEEEEEvNS4_8identityENS4_18SM100_TMA_2SM_LOADES1G_vS1H_EENS_8epilogue10collective18CollectiveEpilogueINS1K_23Sm100TmaWarpSpecializedILi1ELi1ELi64ELb0ELb0EEEJNS5_IJNSA_ILi128EEESH_SI_EEENS5_IJNSY_IS1P_SD_EENSY_ISH_SD_EEEEESK_SL_SK_SL_NS1K_6fusion15FusionCallbacksIS1O_NS1U_17LinearCombinationISK_fSK_fLNS_15FloatRoundStyleE2EEES1Q_S1T_JEEENS4_5SM1004TMEM4LOAD26SM100_TMEM_LOAD_32dp32b64xENS4_13SM90_TMA_LOADENS17_INS18_ILi2ELi4ELi3EEES1B_NSY_INS5_IJS1C_SH_EEENS5_IJSH_SD_EEEEEEENS4_39AutoVectorizingCopyWithAssumedAlignmentILi128EEENS4_14SM90_TMA_STOREES29_S2B_S2B_EEEvvEEEEvNT_6ParamsE --------------------------
	.section	.nv.constant0._ZN7cutlass13device_kernelINS_4gemm6kernel13GemmUniversalIN4cute5tupleIJiiiiEEENS1_10collective13CollectiveMmaINS1_35MainloopSm100TmaUmmaWarpSpecializedILi41ELi2ELi4ENS5_IJNS4_1CILi2EEENSA_ILi4EEENSA_ILi1EEEEEEEENS5_IJNSA_ILi256EEENSA_ILi64EEENSA_ILi32EEEEEENS_12float_e4m3_tENS5_IJlSD_lEEESK_SL_NS4_8TiledMMAINS4_8MMA_AtomIJNS4_10MMA_TraitsINS4_25SM100_MMA_F8F6F4_2x1SM_SSEJSK_SK_fSG_SH_NS4_17integral_constantINS4_4UMMA5MajorELSS_0EEEST_NSQ_INSR_7ScaleInELSU_0EEESV_EEEEEENS4_6LayoutINS5_IJSD_SD_SD_EEENS5_IJNSA_ILi0EEES10_S10_EEEEENS5_IJNS4_10UnderscoreES13_S13_EEEEENS4_28SM100_TMA_2SM_LOAD_MULTICASTENS4_14ComposedLayoutINS4_7SwizzleILi1ELi4ELi3EEENS4_18smem_ptr_flag_bitsILi8EEENSY_INS5_IJNSA_ILi8EEESI_EEENS5_IJSI_SD_EEEEEEEvNS4_8identityENS4_18SM100_TMA_2SM_LOADES1G_vS1H_EENS_8epilogue10collective18CollectiveEpilogueINS1K_23Sm100TmaWarpSpecializedILi1ELi1ELi64ELb0ELb0EEEJNS5_IJNSA_ILi128EEESH_SI_EEENS5_IJNSY_IS1P_SD_EENSY_ISH_SD_EEEEESK_SL_SK_SL_NS1K_6fusion15FusionCallbacksIS1O_NS1U_17LinearCombinationISK_fSK_fLNS_15FloatRoundStyleE2EEES1Q_S1T_JEEENS4_5SM1004TMEM4LOAD26SM100_TMEM_LOAD_32dp32b64xENS4_13SM90_TMA_LOADENS17_INS18_ILi2ELi4ELi3EEES1B_NSY_INS5_IJS1C_SH_EEENS5_IJSH_SD_EEEEEEENS4_39AutoVectorizingCopyWithAssumedAlignmentILi128EEENS4_14SM90_TMA_STOREES29_S2B_S2B_EEEvvEEEEvNT_6ParamsE,"a",@progbits
	.sectionflags	@""
	.align	4
.nv.constant0._ZN7cutlass13device_kernelINS_4gemm6kernel13GemmUniversalIN4cute5tupleIJiiiiEEENS1_10collective13CollectiveMmaINS1_35MainloopSm100TmaUmmaWarpSpecializedILi41ELi2ELi4ENS5_IJNS4_1CILi2EEENSA_ILi4EEENSA_ILi1EEEEEEEENS5_IJNSA_ILi256EEENSA_ILi64EEENSA_ILi32EEEEEENS_12float_e4m3_tENS5_IJlSD_lEEESK_SL_NS4_8TiledMMAINS4_8MMA_AtomIJNS4_10MMA_TraitsINS4_25SM100_MMA_F8F6F4_2x1SM_SSEJSK_SK_fSG_SH_NS4_17integral_constantINS4_4UMMA5MajorELSS_0EEEST_NSQ_INSR_7ScaleInELSU_0EEESV_EEEEEENS4_6LayoutINS5_IJSD_SD_SD_EEENS5_IJNSA_ILi0EEES10_S10_EEEEENS5_IJNS4_10UnderscoreES13_S13_EEEEENS4_28SM100_TMA_2SM_LOAD_MULTICASTENS4_14ComposedLayoutINS4_7SwizzleILi1ELi4ELi3EEENS4_18smem_ptr_flag_bitsILi8EEENSY_INS5_IJNSA_ILi8EEESI_EEENS5_IJSI_SD_EEEEEEEvNS4_8identityENS4_18SM100_TMA_2SM_LOADES1G_vS1H_EENS_8epilogue10collective18CollectiveEpilogueINS1K_23Sm100TmaWarpSpecializedILi1ELi1ELi64ELb0ELb0EEEJNS5_IJNSA_ILi128EEESH_SI_EEENS5_IJNSY_IS1P_SD_EENSY_ISH_SD_EEEEESK_SL_SK_SL_NS1K_6fusion15FusionCallbacksIS1O_NS1U_17LinearCombinationISK_fSK_fLNS_15FloatRoundStyleE2EEES1Q_S1T_JEEENS4_5SM1004TMEM4LOAD26SM100_TMEM_LOAD_32dp32b64xENS4_13SM90_TMA_LOADENS17_INS18_ILi2ELi4ELi3EEES1B_NSY_INS5_IJS1C_SH_EEENS5_IJSH_SD_EEEEEEENS4_39AutoVectorizingCopyWithAssumedAlignmentILi128EEENS4_14SM90_TMA_STOREES29_S2B_S2B_EEEvvEEEEvNT_6ParamsE:
	.zero		2944


//--------------------- SYMBOLS --------------------------

	.type		.nv.reservedSmem.offset0,@object
	.size		.nv.reservedSmem.offset0,0x4
	.type		.nv.reservedSmem.cap,@object
	.size		.nv.reservedSmem.cap,0x4
	.type		__assertfail,@function
